def matmul_kernel(
    a_ptr,
    b_ptr,
    c_ptr,
    M,
    N,
    K,
    stride_am,
    stride_ak,
    stride_bk,
    stride_bn,
    stride_cm,
    stride_cn,
    BLOCK_M: tl.constexpr,
    BLOCK_N: tl.constexpr,
    BLOCK_K: tl.constexpr,
    GROUP_M: tl.constexpr,
):
    pid = tl.program_id(axis=0)
    num_pid_m = tl.cdiv(M, BLOCK_M)
    num_pid_n = tl.cdiv(N, BLOCK_N)
    num_pid_in_group = GROUP_M * num_pid_n
    group_id = pid // num_pid_in_group
    first_pid_m = group_id * GROUP_M
    group_size_m = min(num_pid_m - first_pid_m, GROUP_M)
    pid_m = first_pid_m + ((pid % num_pid_in_group) % group_size_m)
    pid_n = (pid % num_pid_in_group) // group_size_m

    offs_am = (pid_m * BLOCK_M + tl.arange(0, BLOCK_M)) % M
    offs_bn = (pid_n * BLOCK_N + tl.arange(0, BLOCK_N)) % N
    offs_k = tl.arange(0, BLOCK_K)
    a_ptrs = a_ptr + offs_am[:, None] * stride_am + offs_k[None, :] * stride_ak
    b_ptrs = b_ptr + offs_k[:, None] * stride_bk + offs_bn[None, :] * stride_bn

    acc = tl.zeros((BLOCK_M, BLOCK_N), dtype=tl.float32)
    for kk in range(0, tl.cdiv(K, BLOCK_K)):
        a = tl.load(a_ptrs, mask=offs_k[None, :] < K - kk * BLOCK_K, other=0.0)
        b = tl.load(b_ptrs, mask=offs_k[:, None] < K - kk * BLOCK_K, other=0.0)
        acc = tl.dot(a, b, acc)
        a_ptrs += BLOCK_K * stride_ak
        b_ptrs += BLOCK_K * stride_bk

    c = acc.to(c_ptr.dtype.element_ty)
    offs_cm = pid_m * BLOCK_M + tl.arange(0, BLOCK_M)
    offs_cn = pid_n * BLOCK_N + tl.arange(0, BLOCK_N)
    c_ptrs = c_ptr + offs_cm[:, None] * stride_cm + offs_cn[None, :] * stride_cn
    mask = (offs_cm[:, None] < M) & (offs_cn[None, :] < N)
    tl.store(c_ptrs, c, mask=mask)

# config = {"BLOCK_K": 128, "BLOCK_M": 16, "BLOCK_N": 16, "GROUP_M": 8, "arch": "sm_90", "dtype": "bf16", "num_ctas": 1, "num_stages": 2, "num_warps": 4}
# arch = sm_90


// ===== COMPILED SASS (sm_90a) =====

	.target	sm_90a

	.elftype	@"ET_EXEC"


//--------------------- .note.nv.tkinfo           --------------------------
	.section	.note.nv.tkinfo,"",@"SHT_NOTE"
	.sectionflags	@"SHF_NOTE_NV_TKINFO"
	.tkinfo
        /*0018*/ 	.word	0x00000002
        /*0030*/ 	.string	""
        /*0030*/ 	.string	"ptxas"
        /*0030*/ 	.string	"Cuda compilation tools, release 13.0, V13.0.88"
        /*0030*/ 	.string	"Build cuda_13.0.r13.0/compiler.36424714_0"
        /*0030*/ 	.string	"-v  -suppress-debug-info  -lineinfo  -arch sm_90a "



//--------------------- .note.nv.cuinfo           --------------------------
	.section	.note.nv.cuinfo,"",@"SHT_NOTE"
	.sectionflags	@"SHF_NOTE_NV_CUINFO"
        /*0018*/ 	.short	0x0002
        /*001a*/ 	.short	0x005a
        /*001c*/ 	.short	0x0082
	.zero		2


//--------------------- .nv.info                  --------------------------
	.section	.nv.info,"",@"SHT_CUDA_INFO"
	.align	4


	//----- nvinfo : EIATTR_REGCOUNT
	.align		4
        /*0000*/ 	.byte	0x04, 0x2f
        /*0002*/ 	.short	(.L_1 - .L_0)
	.align		4
.L_0:
        /*0004*/ 	.word	index@(matmul_kernel)
        /*0008*/ 	.word	0x0000005f


	//----- nvinfo : EIATTR_FRAME_SIZE
	.align		4
.L_1:
        /*000c*/ 	.byte	0x04, 0x11
        /*000e*/ 	.short	(.L_3 - .L_2)
	.align		4
.L_2:
        /*0010*/ 	.word	index@(matmul_kernel)
        /*0014*/ 	.word	0x00000000


	//----- nvinfo : EIATTR_MIN_STACK_SIZE
	.align		4
.L_3:
        /*0018*/ 	.byte	0x04, 0x12
        /*001a*/ 	.short	(.L_5 - .L_4)
	.align		4
.L_4:
        /*001c*/ 	.word	index@(matmul_kernel)
        /*0020*/ 	.word	0x00000000
.L_5:


//--------------------- .nv.compat                --------------------------
	.section	.nv.compat,"",@"SHT_CUDA_COMPAT_INFO"
	.align	4
        /*0000*/ 	.byte	0x02, 0x09, 0x01, 0x00, 0x02, 0x02, 0x01, 0x00, 0x02, 0x05, 0x05, 0x00, 0x03, 0x07, 0x01, 0x01
        /*0010*/ 	.byte	0x02, 0x03, 0x00, 0x00, 0x02, 0x06, 0x01, 0x00, 0x04, 0x0b, 0x08, 0x00, 0x00, 0x00, 0x00, 0x00
        /*0020*/ 	.byte	0x00, 0x00, 0x00, 0x00


//--------------------- .nv.info.matmul_kernel    --------------------------
	.section	.nv.info.matmul_kernel,"",@"SHT_CUDA_INFO"
	.sectionflags	@""
	.align	4


	//----- nvinfo : EIATTR_CUDA_API_VERSION
	.align		4
        /*0000*/ 	.byte	0x04, 0x37
        /*0002*/ 	.short	(.L_7 - .L_6)
.L_6:
        /*0004*/ 	.word	0x00000082


	//----- nvinfo : EIATTR_KPARAM_INFO
	.align		4
.L_7:
        /*0008*/ 	.byte	0x04, 0x17
        /*000a*/ 	.short	(.L_9 - .L_8)
.L_8:
        /*000c*/ 	.word	0x00000000
        /*0010*/ 	.short	0x000d
        /*0012*/ 	.short	0x0048
        /*0014*/ 	.byte	0x00, 0xf4, 0x21, 0x00


	//----- nvinfo : EIATTR_KPARAM_INFO
	.align		4
.L_9:
        /*0018*/ 	.byte	0x04, 0x17
        /*001a*/ 	.short	(.L_11 - .L_10)
.L_10:
        /*001c*/ 	.word	0x00000000
        /*0020*/ 	.short	0x000c
        /*0022*/ 	.short	0x0040
        /*0024*/ 	.byte	0x00, 0xf4, 0x21, 0x00


	//----- nvinfo : EIATTR_KPARAM_INFO
	.align		4
.L_11:
        /*0028*/ 	.byte	0x04, 0x17
        /*002a*/ 	.short	(.L_13 - .L_12)
.L_12:
        /*002c*/ 	.word	0x00000000
        /*0030*/ 	.short	0x000b
        /*0032*/ 	.short	0x0038
        /*0034*/ 	.byte	0x00, 0xf0, 0x11, 0x00


	//----- nvinfo : EIATTR_KPARAM_INFO
	.align		4
.L_13:
        /*0038*/ 	.byte	0x04, 0x17
        /*003a*/ 	.short	(.L_15 - .L_14)
.L_14:
        /*003c*/ 	.word	0x00000000
        /*0040*/ 	.short	0x000a
        /*0042*/ 	.short	0x0034
        /*0044*/ 	.byte	0x00, 0xf0, 0x11, 0x00


	//----- nvinfo : EIATTR_KPARAM_INFO
	.align		4
.L_15:
        /*0048*/ 	.byte	0x04, 0x17
        /*004a*/ 	.short	(.L_17 - .L_16)
.L_16:
        /*004c*/ 	.word	0x00000000
        /*0050*/ 	.short	0x0009
        /*0052*/ 	.short	0x0030
        /*0054*/ 	.byte	0x00, 0xf0, 0x11, 0x00


	//----- nvinfo : EIATTR_KPARAM_INFO
	.align		4
.L_17:
        /*0058*/ 	.byte	0x04, 0x17
        /*005a*/ 	.short	(.L_19 - .L_18)
.L_18:
        /*005c*/ 	.word	0x00000000
        /*0060*/ 	.short	0x0008
        /*0062*/ 	.short	0x002c
        /*0064*/ 	.byte	0x00, 0xf0, 0x11, 0x00


	//----- nvinfo : EIATTR_KPARAM_INFO
	.align		4
.L_19:
        /*0068*/ 	.byte	0x04, 0x17
        /*006a*/ 	.short	(.L_21 - .L_20)
.L_20:
        /*006c*/ 	.word	0x00000000
        /*0070*/ 	.short	0x0007
        /*0072*/ 	.short	0x0028
        /*0074*/ 	.byte	0x00, 0xf0, 0x11, 0x00


	//----- nvinfo : EIATTR_KPARAM_INFO
	.align		4
.L_21:
        /*0078*/ 	.byte	0x04, 0x17
        /*007a*/ 	.short	(.L_23 - .L_22)
.L_22:
        /*007c*/ 	.word	0x00000000
        /*0080*/ 	.short	0x0006
        /*0082*/ 	.short	0x0024
        /*0084*/ 	.byte	0x00, 0xf0, 0x11, 0x00


	//----- nvinfo : EIATTR_KPARAM_INFO
	.align		4
.L_23:
        /*0088*/ 	.byte	0x04, 0x17
        /*008a*/ 	.short	(.L_25 - .L_24)
.L_24:
        /*008c*/ 	.word	0x00000000
        /*0090*/ 	.short	0x0005
        /*0092*/ 	.short	0x0020
        /*0094*/ 	.byte	0x00, 0xf0, 0x11, 0x00


	//----- nvinfo : EIATTR_KPARAM_INFO
	.align		4
.L_25:
        /*0098*/ 	.byte	0x04, 0x17
        /*009a*/ 	.short	(.L_27 - .L_26)
.L_26:
        /*009c*/ 	.word	0x00000000
        /*00a0*/ 	.short	0x0004
        /*00a2*/ 	.short	0x001c
        /*00a4*/ 	.byte	0x00, 0xf0, 0x11, 0x00


	//----- nvinfo : EIATTR_KPARAM_INFO
	.align		4
.L_27:
        /*00a8*/ 	.byte	0x04, 0x17
        /*00aa*/ 	.short	(.L_29 - .L_28)
.L_28:
        /*00ac*/ 	.word	0x00000000
        /*00b0*/ 	.short	0x0003
        /*00b2*/ 	.short	0x0018
        /*00b4*/ 	.byte	0x00, 0xf0, 0x11, 0x00


	//----- nvinfo : EIATTR_KPARAM_INFO
	.align		4
.L_29:
        /*00b8*/ 	.byte	0x04, 0x17
        /*00ba*/ 	.short	(.L_31 - .L_30)
.L_30:
        /*00bc*/ 	.word	0x00000000
        /*00c0*/ 	.short	0x0002
        /*00c2*/ 	.short	0x0010
        /*00c4*/ 	.byte	0x00, 0xf4, 0x21, 0x00


	//----- nvinfo : EIATTR_KPARAM_INFO
	.align		4
.L_31:
        /*00c8*/ 	.byte	0x04, 0x17
        /*00ca*/ 	.short	(.L_33 - .L_32)
.L_32:
        /*00cc*/ 	.word	0x00000000
        /*00d0*/ 	.short	0x0001
        /*00d2*/ 	.short	0x0008
        /*00d4*/ 	.byte	0x00, 0xf4, 0x21, 0x00


	//----- nvinfo : EIATTR_KPARAM_INFO
	.align		4
.L_33:
        /*00d8*/ 	.byte	0x04, 0x17
        /*00da*/ 	.short	(.L_35 - .L_34)
.L_34:
        /*00dc*/ 	.word	0x00000000
        /*00e0*/ 	.short	0x0000
        /*00e2*/ 	.short	0x0000
        /*00e4*/ 	.byte	0x00, 0xf4, 0x21, 0x00


	//----- nvinfo : EIATTR_SPARSE_MMA_MASK
	.align		4
.L_35:
        /*00e8*/ 	.byte	0x03, 0x50
        /*00ea*/ 	.short	0x0000


	//----- nvinfo : EIATTR_MAXREG_COUNT
	.align		4
        /*00ec*/ 	.byte	0x03, 0x1b
        /*00ee*/ 	.short	0x00ff


	//----- nvinfo : EIATTR_NUM_BARRIERS
	.align		4
        /*00f0*/ 	.byte	0x02, 0x4c
        /*00f2*/ 	.byte	0x01
	.zero		1


	//----- nvinfo : EIATTR_MERCURY_ISA_VERSION
	.align		4
        /*00f4*/ 	.byte	0x03, 0x5f
        /*00f6*/ 	.short	0x0101


	//----- nvinfo : EIATTR_EXIT_INSTR_OFFSETS
	.align		4
        /*00f8*/ 	.byte	0x04, 0x1c
        /*00fa*/ 	.short	(.L_37 - .L_36)


	//   ....[0]....
.L_36:
        /*00fc*/ 	.word	0x00003060


	//   ....[1]....
        /*0100*/ 	.word	0x00003090


	//----- nvinfo : EIATTR_REQNTID
	.align		4
.L_37:
        /*0104*/ 	.byte	0x04, 0x10
        /*0106*/ 	.short	(.L_39 - .L_38)
.L_38:
        /*0108*/ 	.word	0x00000080
        /*010c*/ 	.word	0x00000001
        /*0110*/ 	.word	0x00000001


	//----- nvinfo : EIATTR_CBANK_PARAM_SIZE
	.align		4
.L_39:
        /*0114*/ 	.byte	0x03, 0x19
        /*0116*/ 	.short	0x0050


	//----- nvinfo : EIATTR_PARAM_CBANK
	.align		4
        /*0118*/ 	.byte	0x04, 0x0a
        /*011a*/ 	.short	(.L_41 - .L_40)
	.align		4
.L_40:
        /*011c*/ 	.word	index@(.nv.constant0.matmul_kernel)
        /*0120*/ 	.short	0x0210
        /*0122*/ 	.short	0x0050


	//----- nvinfo : EIATTR_SW_WAR
	.align		4
.L_41:
        /*0124*/ 	.byte	0x04, 0x36
        /*0126*/ 	.short	(.L_43 - .L_42)
.L_42:
        /*0128*/ 	.word	0x00000008
.L_43:


//--------------------- .nv.callgraph             --------------------------
	.section	.nv.callgraph,"",@"SHT_CUDA_CALLGRAPH"
	.align	4
	.sectionentsize	8
	.align		4
        /*0000*/ 	.word	0x00000000
	.align		4
        /*0004*/ 	.word	0xffffffff
	.align		4
        /*0008*/ 	.word	0x00000000
	.align		4
        /*000c*/ 	.word	0xfffffffe
	.align		4
        /*0010*/ 	.word	0x00000000
	.align		4
        /*0014*/ 	.word	0xfffffffd
	.align		4
        /*0018*/ 	.word	0x00000000
	.align		4
        /*001c*/ 	.word	0xfffffffc


//--------------------- .text.matmul_kernel       --------------------------
	.section	.text.matmul_kernel,"ax",@progbits
	.align	128
        .global         matmul_kernel
        .type           matmul_kernel,@function
        .size           matmul_kernel,(.L_x_3 - matmul_kernel)
        .other          matmul_kernel,@"STO_CUDA_ENTRY STV_DEFAULT"
matmul_kernel:
.text.matmul_kernel:
[----:B------:R-:W-:Y:S08]  /*0000*/  LDC R1, c[0x0][0x28] ;  /* 0x00000a00ff017b82 */ /* 0x000ff00000000800 */
[----:B------:R-:W0:Y:S01]  /*0010*/  LDC.64 R12, c[0x0][0x228] ;  /* 0x00008a00ff0c7b82 */ /* 0x000e220000000a00 */
[----:B------:R-:W1:Y:S01]  /*0020*/  S2R R5, SR_CTAID.X ;  /* 0x0000000000057919 */ /* 0x000e620000002500 */
[----:B------:R-:W-:Y:S01]  /*0030*/  UMOV UR4, 0x400 ;  /* 0x0000040000047882 */ /* 0x000fe20000000000 */
[----:B------:R-:W-:-:S05]  /*0040*/  ULDC.64 UR6, c[0x0][0x208] ;  /* 0x0000820000067ab9 */ /* 0x000fca0000000a00 */
[----:B------:R-:W2:Y:S08]  /*0050*/  LDC R46, c[0x0][0x230] ;  /* 0x00008c00ff2e7b82 */ /* 0x000eb00000000800 */
[----:B------:R-:W3:Y:S01]  /*0060*/  S2UR UR5, SR_CgaCtaId ;  /* 0x00000000000579c3 */ /* 0x000ee20000008800 */
[----:B0-----:R-:W-:-:S05]  /*0070*/  VIADD R0, R13, 0xf ;  /* 0x0000000f0d007836 */ /* 0x001fca0000000000 */
[----:B------:R-:W-:Y:S01]  /*0080*/  SHF.R.S32.HI R3, RZ, 0x1f, R0 ;  /* 0x0000001fff037819 */ /* 0x000fe20000011400 */
[----:B--2---:R-:W-:-:S03]  /*0090*/  VIADD R46, R46, 0x7f ;  /* 0x0000007f2e2e7836 */ /* 0x004fc60000000000 */
[----:B------:R-:W-:Y:S02]  /*00a0*/  LEA.HI R3, R3, R0, RZ, 0x4 ;  /* 0x0000000003037211 */ /* 0x000fe400078f20ff */
[----:B-1----:R-:W-:Y:S02]  /*00b0*/  IABS R8, R5 ;  /* 0x0000000500087213 */ /* 0x002fe40000000000 */
[----:B------:R-:W-:Y:S01]  /*00c0*/  SHF.R.S32.HI R3, RZ, 0x4, R3 ;  /* 0x00000004ff037819 */ /* 0x000fe20000011403 */
[----:B---3--:R-:W-:-:S04]  /*00d0*/  ULEA UR4, UR5, UR4, 0x18 ;  /* 0x0000000405047291 */ /* 0x008fc8000f8ec03f */
[----:B------:R-:W-:-:S05]  /*00e0*/  IMAD.SHL.U32 R4, R3, 0x8, RZ ;  /* 0x0000000803047824 */ /* 0x000fca00078e00ff */
[-C--:B------:R-:W-:Y:S02]  /*00f0*/  IABS R7, R4.reuse ;  /* 0x0000000400077213 */ /* 0x080fe40000000000 */
[----:B------:R-:W-:Y:S02]  /*0100*/  IABS R10, R4 ;  /* 0x00000004000a7213 */ /* 0x000fe40000000000 */
[----:B------:R-:W0:Y:S08]  /*0110*/  I2F.RP R0, R7 ;  /* 0x0000000700007306 */ /* 0x000e300000209400 */
[----:B0-----:R-:W0:Y:S02]  /*0120*/  MUFU.RCP R0, R0 ;  /* 0x0000000000007308 */ /* 0x001e240000001000 */
[----:B0-----:R-:W-:-:S02]  /*0130*/  VIADD R2, R0, 0xffffffe ;  /* 0x0ffffffe00027836 */ /* 0x001fc40000000000 */
[----:B------:R-:W-:-:S04]  /*0140*/  IMAD.MOV R0, RZ, RZ, -R10 ;  /* 0x000000ffff007224 */ /* 0x000fc800078e0a0a */
[----:B------:R0:W1:Y:S02]  /*0150*/  F2I.FTZ.U32.TRUNC.NTZ R3, R2 ;  /* 0x0000000200037305 */ /* 0x000064000021f000 */
[----:B0-----:R-:W-:Y:S02]  /*0160*/  IMAD.MOV.U32 R2, RZ, RZ, RZ ;  /* 0x000000ffff027224 */ /* 0x001fe400078e00ff */
[----:B-1----:R-:W-:-:S04]  /*0170*/  IMAD.MOV R6, RZ, RZ, -R3 ;  /* 0x000000ffff067224 */ /* 0x002fc800078e0a03 */
[----:B------:R-:W-:Y:S02]  /*0180*/  IMAD R9, R6, R7, RZ ;  /* 0x0000000706097224 */ /* 0x000fe400078e02ff */
[----:B------:R-:W-:Y:S02]  /*0190*/  IMAD.MOV.U32 R6, RZ, RZ, R8 ;  /* 0x000000ffff067224 */ /* 0x000fe400078e0008 */
[----:B------:R-:W-:-:S06]  /*01a0*/  IMAD.HI.U32 R3, R3, R9, R2 ;  /* 0x0000000903037227 */ /* 0x000fcc00078e0002 */
[----:B------:R-:W-:-:S04]  /*01b0*/  IMAD.HI.U32 R3, R3, R6, RZ ;  /* 0x0000000603037227 */ /* 0x000fc800078e00ff */
[----:B------:R-:W-:-:S05]  /*01c0*/  IMAD R0, R3, R0, R6 ;  /* 0x0000000003007224 */ /* 0x000fca00078e0206 */
[----:B------:R-:W-:-:S13]  /*01d0*/  ISETP.GT.U32.AND P1, PT, R7, R0, PT ;  /* 0x000000000700720c */ /* 0x000fda0003f24070 */
[----:B------:R-:W-:Y:S02]  /*01e0*/  @!P1 IMAD.IADD R0, R0, 0x1, -R7 ;  /* 0x0000000100009824 */ /* 0x000fe400078e0a07 */
[----:B------:R-:W-:Y:S01]  /*01f0*/  @!P1 VIADD R3, R3, 0x1 ;  /* 0x0000000103039836 */ /* 0x000fe20000000000 */
[----:B------:R-:W-:Y:S02]  /*0200*/  ISETP.NE.AND P1, PT, R4, RZ, PT ;  /* 0x000000ff0400720c */ /* 0x000fe40003f25270 */
[----:B------:R-:W-:Y:S02]  /*0210*/  ISETP.GE.U32.AND P0, PT, R0, R7, PT ;  /* 0x000000070000720c */ /* 0x000fe40003f06070 */
[----:B------:R-:W-:-:S04]  /*0220*/  LOP3.LUT R0, R5, R4, RZ, 0x3c, !PT ;  /* 0x0000000405007212 */ /* 0x000fc800078e3cff */
[----:B------:R-:W-:Y:S01]  /*0230*/  ISETP.GE.AND P2, PT, R0, RZ, PT ;  /* 0x000000ff0000720c */ /* 0x000fe20003f46270 */
[----:B------:R-:W-:-:S06]  /*0240*/  VIADD R0, R12, 0xf ;  /* 0x0000000f0c007836 */ /* 0x000fcc0000000000 */
[----:B------:R-:W-:-:S04]  /*0250*/  @P0 VIADD R3, R3, 0x1 ;  /* 0x0000000103030836 */ /* 0x000fc80000000000 */
[----:B------:R-:W-:Y:S01]  /*0260*/  IMAD.MOV.U32 R2, RZ, RZ, R3 ;  /* 0x000000ffff027224 */ /* 0x000fe200078e0003 */
[----:B------:R-:W-:-:S03]  /*0270*/  SHF.R.S32.HI R3, RZ, 0x1f, R0 ;  /* 0x0000001fff037819 */ /* 0x000fc60000011400 */
[----:B------:R-:W-:Y:S01]  /*0280*/  @!P2 IMAD.MOV R2, RZ, RZ, -R2 ;  /* 0x000000ffff02a224 */ /* 0x000fe200078e0a02 */
[----:B------:R-:W-:Y:S02]  /*0290*/  @!P1 LOP3.LUT R2, RZ, R4, RZ, 0x33, !PT ;  /* 0x00000004ff029212 */ /* 0x000fe400078e33ff */
[----:B------:R-:W-:-:S03]  /*02a0*/  LEA.HI R3, R3, R0, RZ, 0x4 ;  /* 0x0000000003037211 */ /* 0x000fc600078f20ff */
[----:B------:R-:W-:Y:S02]  /*02b0*/  IMAD.SHL.U32 R6, R2, 0x8, RZ ;  /* 0x0000000802067824 */ /* 0x000fe400078e00ff */
[----:B------:R-:W-:-:S03]  /*02c0*/  IMAD.MOV R2, RZ, RZ, -R2 ;  /* 0x000000ffff027224 */ /* 0x000fc600078e0a02 */
[----:B------:R-:W-:Y:S01]  /*02d0*/  LEA.HI.SX32 R3, R3, -R6, 0x1c ;  /* 0x8000000603037211 */ /* 0x000fe200078fe2ff */
[----:B------:R-:W-:-:S03]  /*02e0*/  IMAD R8, R4, R2, R5 ;  /* 0x0000000204087224 */ /* 0x000fc600078e0205 */
[----:B------:R-:W-:-:S04]  /*02f0*/  VIMNMX R11, R3, 0x8, PT ;  /* 0x00000008030b7848 */ /* 0x000fc80003fe0100 */
[-C--:B------:R-:W-:Y:S02]  /*0300*/  IABS R7, R11.reuse ;  /* 0x0000000b00077213 */ /* 0x080fe40000000000 */
[----:B------:R-:W-:Y:S02]  /*0310*/  IABS R4, R11 ;  /* 0x0000000b00047213 */ /* 0x000fe40000000000 */
[----:B------:R-:W0:Y:S08]  /*0320*/  I2F.RP R0, R7 ;  /* 0x0000000700007306 */ /* 0x000e300000209400 */
[----:B0-----:R-:W0:Y:S02]  /*0330*/  MUFU.RCP R0, R0 ;  /* 0x0000000000007308 */ /* 0x001e240000001000 */
[----:B0-----:R-:W-:-:S02]  /*0340*/  VIADD R3, R0, 0xffffffe ;  /* 0x0ffffffe00037836 */ /* 0x001fc40000000000 */
[----:B------:R-:W-:-:S04]  /*0350*/  IMAD.MOV R0, RZ, RZ, -R4 ;  /* 0x000000ffff007224 */ /* 0x000fc800078e0a04 */
[----:B------:R-:W0:Y:S02]  /*0360*/  F2I.FTZ.U32.TRUNC.NTZ R3, R3 ;  /* 0x0000000300037305 */ /* 0x000e24000021f000 */
[----:B0-----:R-:W-:-:S04]  /*0370*/  IMAD.MOV R9, RZ, RZ, -R3 ;  /* 0x000000ffff097224 */ /* 0x001fc800078e0a03 */
[----:B------:R-:W-:Y:S01]  /*0380*/  IMAD.MOV.U32 R2, RZ, RZ, R9 ;  /* 0x000000ffff027224 */ /* 0x000fe200078e0009 */
[----:B------:R-:W-:-:S03]  /*0390*/  IABS R9, R8 ;  /* 0x0000000800097213 */ /* 0x000fc60000000000 */
[----:B------:R-:W-:Y:S02]  /*03a0*/  IMAD R5, R2, R7, RZ ;  /* 0x0000000702057224 */ /* 0x000fe400078e02ff */
[----:B------:R-:W-:-:S04]  /*03b0*/  IMAD.MOV.U32 R2, RZ, RZ, RZ ;  /* 0x000000ffff027224 */ /* 0x000fc800078e00ff */
[----:B------:R-:W-:Y:S02]  /*03c0*/  IMAD.HI.U32 R2, R3, R5, R2 ;  /* 0x0000000503027227 */ /* 0x000fe400078e0002 */
[----:B------:R-:W0:Y:S04]  /*03d0*/  S2R R5, SR_TID.X ;  /* 0x0000000000057919 */ /* 0x000e280000002100 */
[----:B------:R-:W-:-:S04]  /*03e0*/  IMAD.HI.U32 R2, R2, R9, RZ ;  /* 0x0000000902027227 */ /* 0x000fc800078e00ff */
[----:B------:R-:W-:-:S05]  /*03f0*/  IMAD R0, R2, R0, R9 ;  /* 0x0000000002007224 */ /* 0x000fca00078e0209 */
[----:B------:R-:W-:-:S13]  /*0400*/  ISETP.GT.U32.AND P1, PT, R7, R0, PT ;  /* 0x000000000700720c */ /* 0x000fda0003f24070 */
[----:B------:R-:W-:Y:S02]  /*0410*/  @!P1 IMAD.IADD R0, R0, 0x1, -R7 ;  /* 0x0000000100009824 */ /* 0x000fe400078e0a07 */
[----:B------:R-:W-:Y:S01]  /*0420*/  @!P1 VIADD R2, R2, 0x1 ;  /* 0x0000000102029836 */ /* 0x000fe20000000000 */
[----:B------:R-:W-:Y:S02]  /*0430*/  ISETP.NE.AND P1, PT, R11, RZ, PT ;  /* 0x000000ff0b00720c */ /* 0x000fe40003f25270 */
[----:B------:R-:W-:Y:S02]  /*0440*/  ISETP.GE.U32.AND P0, PT, R0, R7, PT ;  /* 0x000000070000720c */ /* 0x000fe40003f06070 */
[----:B------:R-:W-:Y:S02]  /*0450*/  LOP3.LUT R0, R8, R11, RZ, 0x3c, !PT ;  /* 0x0000000b08007212 */ /* 0x000fe400078e3cff */
[----:B0-----:R-:W-:Y:S02]  /*0460*/  LOP3.LUT R3, R5, 0xf, RZ, 0xc0, !PT ;  /* 0x0000000f05037812 */ /* 0x001fe400078ec0ff */
[----:B------:R-:W-:-:S02]  /*0470*/  ISETP.GE.AND P2, PT, R0, RZ, PT ;  /* 0x000000ff0000720c */ /* 0x000fc40003f46270 */
[----:B------:R-:W-:-:S04]  /*0480*/  SHF.R.U32.HI R43, RZ, 0x4, R5 ;  /* 0x00000004ff2b7819 */ /* 0x000fc80000011605 */
[----:B------:R-:W-:Y:S01]  /*0490*/  SGXT.U32 R43, R43, 0x3 ;  /* 0x000000032b2b781a */ /* 0x000fe20000000000 */
[----:B------:R-:W-:Y:S01]  /*04a0*/  @P0 VIADD R2, R2, 0x1 ;  /* 0x0000000102020836 */ /* 0x000fe20000000000 */
[----:B------:R-:W-:-:S03]  /*04b0*/  ISETP.GT.AND P0, PT, R46, 0x7f, PT ;  /* 0x0000007f2e00780c */ /* 0x000fc60003f04270 */
[----:B------:R-:W-:-:S04]  /*04c0*/  IMAD.MOV.U32 R4, RZ, RZ, R2 ;  /* 0x000000ffff047224 */ /* 0x000fc800078e0002 */
[----:B------:R-:W-:Y:S01]  /*04d0*/  @!P2 IMAD.MOV R4, RZ, RZ, -R4 ;  /* 0x000000ffff04a224 */ /* 0x000fe200078e0a04 */
[----:B------:R-:W-:-:S05]  /*04e0*/  @!P1 LOP3.LUT R4, RZ, R11, RZ, 0x33, !PT ;  /* 0x0000000bff049212 */ /* 0x000fca00078e33ff */
[----:B------:R-:W-:Y:S01]  /*04f0*/  IMAD.MOV R0, RZ, RZ, -R4 ;  /* 0x000000ffff007224 */ /* 0x000fe200078e0a04 */
[----:B------:R-:W-:Y:S01]  /*0500*/  @!P0 PRMT R36, RZ, 0x7610, R36 ;  /* 0x00007610ff248816 */ /* 0x000fe20000000024 */
[----:B------:R-:W-:Y:S01]  /*0510*/  @!P0 IMAD.SHL.U32 R2, R5, 0x10, RZ ;  /* 0x0000001005028824 */ /* 0x000fe200078e00ff */
[----:B------:R-:W-:Y:S01]  /*0520*/  @!P0 PRMT R38, RZ, 0x7610, R38 ;  /* 0x00007610ff268816 */ /* 0x000fe20000000026 */
[----:B------:R-:W-:Y:S01]  /*0530*/  IMAD R0, R11, R0, R8 ;  /* 0x000000000b007224 */ /* 0x000fe200078e0208 */
[----:B------:R-:W-:Y:S01]  /*0540*/  SHF.R.U32.HI R8, RZ, 0x4, R5 ;  /* 0x00000004ff087819 */ /* 0x000fe20000011605 */
[----:B------:R-:W-:Y:S01]  /*0550*/  IMAD.SHL.U32 R4, R4, 0x10, RZ ;  /* 0x0000001004047824 */ /* 0x000fe200078e00ff */
[----:B------:R-:W-:Y:S01]  /*0560*/  @!P0 PRMT R36, R36, 0x5410, RZ ;  /* 0x0000541024248816 */ /* 0x000fe200000000ff */
[----:B------:R-:W-:Y:S01]  /*0570*/  IMAD.IADD R0, R6, 0x1, R0 ;  /* 0x0000000106007824 */ /* 0x000fe200078e0200 */
[----:B------:R-:W-:-:S03]  /*0580*/  @!P0 PRMT R38, R38, 0x5410, RZ ;  /* 0x0000541026268816 */ /* 0x000fc600000000ff */
[----:B------:R-:W-:Y:S02]  /*0590*/  IMAD R0, R0, 0x10, R3 ;  /* 0x0000001000007824 */ /* 0x000fe400078e0203 */
[----:B------:R-:W-:-:S05]  /*05a0*/  @!P0 IMAD.SHL.U32 R3, R5, 0x20, RZ ;  /* 0x0000002005038824 */ /* 0x000fca00078e00ff */
[----:B------:R-:W-:Y:S01]  /*05b0*/  @!P0 LOP3.LUT R3, R3, 0x60, RZ, 0xc0, !PT ;  /* 0x0000006003038812 */ /* 0x000fe200078ec0ff */
[----:B------:R-:W-:Y:S06]  /*05c0*/  @!P0 BRA `(.L_x_0) ;  /* 0x0000002800008947 */ /* 0x000fec0003800000 */
[----:B------:R-:W-:Y:S01]  /*05d0*/  IABS R25, R12 ;  /* 0x0000000c00197213 */ /* 0x000fe20000000000 */
[C---:B------:R-:W-:Y:S01]  /*05e0*/  VIADD R22, R4.reuse, 0xb ;  /* 0x0000000b04167836 */ /* 0x040fe20000000000 */
[----:B------:R-:W-:Y:S01]  /*05f0*/  IABS R6, R13 ;  /* 0x0000000d00067213 */ /* 0x000fe20000000000 */
[C---:B------:R-:W-:Y:S01]  /*0600*/  VIADD R24, R4.reuse, 0xa ;  /* 0x0000000a04187836 */ /* 0x040fe20000000000 */
[----:B------:R-:W0:Y:S01]  /*0610*/  I2F.RP R9, R25 ;  /* 0x0000001900097306 */ /* 0x000e220000209400 */
[----:B------:R-:W-:Y:S01]  /*0620*/  IABS R18, R0 ;  /* 0x0000000000127213 */ /* 0x000fe20000000000 */
[C---:B------:R-:W-:Y:S01]  /*0630*/  VIADD R28, R4.reuse, 0x8 ;  /* 0x00000008041c7836 */ /* 0x040fe20000000000 */
[----:B------:R-:W-:Y:S01]  /*0640*/  IABS R23, R22 ;  /* 0x0000001600177213 */ /* 0x000fe20000000000 */
[----:B------:R-:W-:Y:S01]  /*0650*/  VIADD R30, R4, 0x7 ;  /* 0x00000007041e7836 */ /* 0x000fe20000000000 */
[----:B------:R-:W-:Y:S01]  /*0660*/  ISETP.NE.AND P3, PT, R12, RZ, PT ;  /* 0x000000ff0c00720c */ /* 0x000fe20003f65270 */
[C---:B------:R-:W-:Y:S01]  /*0670*/  VIADD R32, R4.reuse, 0x6 ;  /* 0x0000000604207836 */ /* 0x040fe20000000000 */
[----:B------:R-:W-:Y:S01]  /*0680*/  IABS R39, R4 ;  /* 0x0000000400277213 */ /* 0x000fe20000000000 */
[----:B------:R-:W1:Y:S01]  /*0690*/  I2F.RP R7, R6 ;  /* 0x0000000600077306 */ /* 0x000e620000209400 */
[C---:B------:R-:W-:Y:S01]  /*06a0*/  VIADD R26, R4.reuse, 0x9 ;  /* 0x00000009041a7836 */ /* 0x040fe20000000000 */
[----:B------:R-:W-:Y:S01]  /*06b0*/  ULDC UR5, c[0x0][0x234] ;  /* 0x00008d0000057ab9 */ /* 0x000fe20000000800 */
[----:B------:R-:W-:Y:S01]  /*06c0*/  IABS R27, R32 ;  /* 0x00000020001b7213 */ /* 0x000fe20000000000 */
[C---:B------:R-:W-:Y:S01]  /*06d0*/  VIADD R34, R4.reuse, 0x3 ;  /* 0x0000000304227836 */ /* 0x040fe20000000000 */
[----:B------:R-:W-:Y:S01]  /*06e0*/  ULDC.64 UR8, c[0x0][0x210] ;  /* 0x0000840000087ab9 */ /* 0x000fe20000000a00 */
[----:B------:R-:W-:-:S02]  /*06f0*/  VIADD R36, R4, 0x2 ;  /* 0x0000000204247836 */ /* 0x000fc40000000000 */
[----:B0-----:R-:W0:Y:S01]  /*0700*/  MUFU.RCP R9, R9 ;  /* 0x0000000900097308 */ /* 0x001e220000001000 */
[----:B------:R-:W-:Y:S01]  /*0710*/  VIADD R38, R4, 0x1 ;  /* 0x0000000104267836 */ /* 0x000fe20000000000 */
[----:B------:R-:W-:Y:S01]  /*0720*/  IABS R33, R34 ;  /* 0x0000002200217213 */ /* 0x000fe20000000000 */
[----:B------:R-:W-:Y:S01]  /*0730*/  VIADD R44, R8, 0x38 ;  /* 0x00000038082c7836 */ /* 0x000fe20000000000 */
[----:B------:R-:W-:Y:S02]  /*0740*/  IABS R35, R36 ;  /* 0x0000002400237213 */ /* 0x000fe40000000000 */
[----:B------:R-:W-:Y:S02]  /*0750*/  IABS R37, R38 ;  /* 0x0000002600257213 */ /* 0x000fe40000000000 */
[----:B-1----:R-:W1:Y:S01]  /*0760*/  MUFU.RCP R7, R7 ;  /* 0x0000000700077308 */ /* 0x002e620000001000 */
[----:B0-----:R-:W-:-:S07]  /*0770*/  VIADD R10, R9, 0xffffffe ;  /* 0x0ffffffe090a7836 */ /* 0x001fce0000000000 */
[----:B------:R0:W2:Y:S01]  /*0780*/  F2I.FTZ.U32.TRUNC.NTZ R11, R10 ;  /* 0x0000000a000b7305 */ /* 0x0000a2000021f000 */
[----:B-1----:R-:W-:Y:S02]  /*0790*/  VIADD R2, R7, 0xffffffe ;  /* 0x0ffffffe07027836 */ /* 0x002fe40000000000 */
[----:B------:R-:W-:-:S05]  /*07a0*/  VIADD R7, R4, 0xf ;  /* 0x0000000f04077836 */ /* 0x000fca0000000000 */
[----:B------:R1:W3:Y:S01]  /*07b0*/  F2I.FTZ.U32.TRUNC.NTZ R3, R2 ;  /* 0x0000000200037305 */ /* 0x0002e2000021f000 */
[----:B0-----:R-:W-:Y:S01]  /*07c0*/  IMAD.MOV.U32 R10, RZ, RZ, RZ ;  /* 0x000000ffff0a7224 */ /* 0x001fe200078e00ff */
[----:B------:R-:W-:Y:S01]  /*07d0*/  ISETP.GE.AND P0, PT, R7, RZ, PT ;  /* 0x000000ff0700720c */ /* 0x000fe20003f06270 */
[----:B--2---:R-:W-:Y:S02]  /*07e0*/  IMAD.MOV R14, RZ, RZ, -R11 ;  /* 0x000000ffff0e7224 */ /* 0x004fe400078e0a0b */
[----:B-1----:R-:W-:Y:S02]  /*07f0*/  IMAD.MOV.U32 R2, RZ, RZ, RZ ;  /* 0x000000ffff027224 */ /* 0x002fe400078e00ff */
[----:B------:R-:W-:-:S04]  /*0800*/  IMAD R15, R14, R25, RZ ;  /* 0x000000190e0f7224 */ /* 0x000fc800078e02ff */
[----:B------:R-:W-:Y:S01]  /*0810*/  IMAD.HI.U32 R11, R11, R15, R10 ;  /* 0x0000000f0b0b7227 */ /* 0x000fe200078e000a */
[----:B------:R-:W-:-:S03]  /*0820*/  IABS R15, R7 ;  /* 0x00000007000f7213 */ /* 0x000fc60000000000 */
[----:B---3--:R-:W-:Y:S02]  /*0830*/  IMAD.MOV R9, RZ, RZ, -R3 ;  /* 0x000000ffff097224 */ /* 0x008fe400078e0a03 */
[----:B------:R-:W-:-:S04]  /*0840*/  IMAD.HI.U32 R11, R11, R18, RZ ;  /* 0x000000120b0b7227 */ /* 0x000fc800078e00ff */
[----:B------:R-:W-:Y:S02]  /*0850*/  IMAD.MOV R11, RZ, RZ, -R11 ;  /* 0x000000ffff0b7224 */ /* 0x000fe400078e0a0b */
[----:B------:R-:W-:Y:S02]  /*0860*/  IMAD R9, R9, R6, RZ ;  /* 0x0000000609097224 */ /* 0x000fe400078e02ff */
[----:B------:R-:W-:Y:S02]  /*0870*/  IMAD R18, R25, R11, R18 ;  /* 0x0000000b19127224 */ /* 0x000fe400078e0212 */
[----:B------:R-:W-:-:S03]  /*0880*/  IMAD.HI.U32 R2, R3, R9, R2 ;  /* 0x0000000903027227 */ /* 0x000fc600078e0002 */
[----:B------:R-:W-:Y:S01]  /*0890*/  ISETP.GT.U32.AND P2, PT, R25, R18, PT ;  /* 0x000000121900720c */ /* 0x000fe20003f44070 */
[C---:B------:R-:W-:Y:S02]  /*08a0*/  VIADD R9, R4.reuse, 0xd ;  /* 0x0000000d04097836 */ /* 0x040fe40000000000 */
[----:B------:R-:W-:Y:S02]  /*08b0*/  VIADD R3, R4, 0xe ;  /* 0x0000000e04037836 */ /* 0x000fe40000000000 */
[C---:B------:R-:W-:Y:S01]  /*08c0*/  IMAD.HI.U32 R11, R2.reuse, R23, RZ ;  /* 0x00000017020b7227 */ /* 0x040fe200078e00ff */
[----:B------:R-:W-:Y:S02]  /*08d0*/  IABS R19, R9 ;  /* 0x0000000900137213 */ /* 0x000fe40000000000 */
[----:B------:R-:W-:Y:S01]  /*08e0*/  IABS R17, R3 ;  /* 0x0000000300117213 */ /* 0x000fe20000000000 */
[----:B------:R-:W-:Y:S01]  /*08f0*/  IMAD.MOV R14, RZ, RZ, -R11 ;  /* 0x000000ffff0e7224 */ /* 0x000fe200078e0a0b */
[----:B------:R-:W-:Y:S01]  /*0900*/  ISETP.GE.AND P5, PT, R9, RZ, PT ;  /* 0x000000ff0900720c */ /* 0x000fe20003fa6270 */
[----:B------:R-:W-:Y:S01]  /*0910*/  IMAD.HI.U32 R9, R2, R19, RZ ;  /* 0x0000001302097227 */ /* 0x000fe200078e00ff */
[----:B------:R-:W-:-:S03]  /*0920*/  ISETP.GE.AND P1, PT, R3, RZ, PT ;  /* 0x000000ff0300720c */ /* 0x000fc60003f26270 */
[----:B------:R-:W-:Y:S02]  /*0930*/  @!P2 IMAD.IADD R18, R18, 0x1, -R25 ;  /* 0x000000011212a824 */ /* 0x000fe400078e0a19 */
[----:B------:R-:W-:-:S03]  /*0940*/  IMAD.HI.U32 R7, R2, R17, RZ ;  /* 0x0000001102077227 */ /* 0x000fc600078e00ff */
[----:B------:R-:W-:Y:S01]  /*0950*/  ISETP.GT.U32.AND P2, PT, R25, R18, PT ;  /* 0x000000121900720c */ /* 0x000fe20003f44070 */
[----:B------:R-:W-:Y:S02]  /*0960*/  IMAD.MOV R9, RZ, RZ, -R9 ;  /* 0x000000ffff097224 */ /* 0x000fe400078e0a09 */
[----:B------:R-:W-:Y:S02]  /*0970*/  IMAD.MOV R7, RZ, RZ, -R7 ;  /* 0x000000ffff077224 */ /* 0x000fe400078e0a07 */
[C---:B------:R-:W-:Y:S01]  /*0980*/  IMAD R11, R6.reuse, R9, R19 ;  /* 0x00000009060b7224 */ /* 0x040fe200078e0213 */
[----:B------:R-:W-:Y:S01]  /*0990*/  IABS R19, R24 ;  /* 0x0000001800137213 */ /* 0x000fe20000000000 */
[----:B------:R-:W-:Y:S02]  /*09a0*/  IMAD R7, R6, R7, R17 ;  /* 0x0000000706077224 */ /* 0x000fe400078e0211 */
[----:B------:R-:W-:-:S04]  /*09b0*/  IMAD.HI.U32 R3, R2, R15, RZ ;  /* 0x0000000f02037227 */ /* 0x000fc800078e00ff */
[----:B------:R-:W-:Y:S01]  /*09c0*/  @!P2 IMAD.IADD R18, R18, 0x1, -R25 ;  /* 0x000000011212a824 */ /* 0x000fe200078e0a19 */
[----:B------:R-:W-:Y:S01]  /*09d0*/  ISETP.GE.AND P2, PT, R0, RZ, PT ;  /* 0x000000ff0000720c */ /* 0x000fe20003f46270 */
[----:B------:R-:W-:Y:S01]  /*09e0*/  VIADD R10, R4, 0xc ;  /* 0x0000000c040a7836 */ /* 0x000fe20000000000 */
[----:B------:R-:W-:Y:S01]  /*09f0*/  IABS R25, R30 ;  /* 0x0000001e00197213 */ /* 0x000fe20000000000 */
[----:B------:R-:W-:Y:S02]  /*0a00*/  IMAD.MOV.U32 R9, RZ, RZ, R18 ;  /* 0x000000ffff097224 */ /* 0x000fe400078e0012 */
[----:B------:R-:W-:Y:S01]  /*0a10*/  IMAD.MOV R3, RZ, RZ, -R3 ;  /* 0x000000ffff037224 */ /* 0x000fe200078e0a03 */
[----:B------:R-:W-:Y:S01]  /*0a20*/  IABS R21, R10 ;  /* 0x0000000a00157213 */ /* 0x000fe20000000000 */
[----:B------:R-:W-:Y:S01]  /*0a30*/  IMAD R17, R6, R14, R23 ;  /* 0x0000000e06117224 */ /* 0x000fe200078e0217 */
[----:B------:R-:W-:Y:S01]  /*0a40*/  ISETP.GE.AND P4, PT, R10, RZ, PT ;  /* 0x000000ff0a00720c */ /* 0x000fe20003f86270 */
[----:B------:R-:W-:Y:S01]  /*0a50*/  IMAD R3, R6, R3, R15 ;  /* 0x0000000306037224 */ /* 0x000fe200078e020f */
[----:B------:R-:W-:Y:S01]  /*0a60*/  IABS R23, R28 ;  /* 0x0000001c00177213 */ /* 0x000fe20000000000 */
[----:B------:R-:W-:-:S03]  /*0a70*/  IMAD.HI.U32 R10, R2, R21, RZ ;  /* 0x00000015020a7227 */ /* 0x000fc600078e00ff */
[C---:B------:R-:W-:Y:S01]  /*0a80*/  ISETP.GT.U32.AND P6, PT, R6.reuse, R3, PT ;  /* 0x000000030600720c */ /* 0x040fe20003fc4070 */
[----:B------:R-:W-:Y:S01]  /*0a90*/  @!P2 IMAD.MOV R9, RZ, RZ, -R9 ;  /* 0x000000ffff09a224 */ /* 0x000fe200078e0a09 */
[----:B------:R-:W-:Y:S01]  /*0aa0*/  ISETP.GT.U32.AND P2, PT, R6, R7, PT ;  /* 0x000000070600720c */ /* 0x000fe20003f44070 */
[----:B------:R-:W-:Y:S01]  /*0ab0*/  IMAD.MOV R10, RZ, RZ, -R10 ;  /* 0x000000ffff0a7224 */ /* 0x000fe200078e0a0a */
[----:B------:R-:W-:Y:S01]  /*0ac0*/  @!P3 LOP3.LUT R9, RZ, R12, RZ, 0x33, !PT ;  /* 0x0000000cff09b212 */ /* 0x000fe200078e33ff */
[----:B------:R-:W-:Y:S01]  /*0ad0*/  IMAD.HI.U32 R16, R2, R23, RZ ;  /* 0x0000001702107227 */ /* 0x000fe200078e00ff */
[----:B------:R-:W-:-:S03]  /*0ae0*/  ISETP.GT.U32.AND P3, PT, R6, R11, PT ;  /* 0x0000000b0600720c */ /* 0x000fc60003f64070 */
[----:B------:R-:W-:Y:S01]  /*0af0*/  IMAD R15, R6, R10, R21 ;  /* 0x0000000a060f7224 */ /* 0x000fe200078e0215 */
[----:B------:R-:W-:Y:S01]  /*0b00*/  IABS R21, R26 ;  /* 0x0000001a00157213 */ /* 0x000fe20000000000 */
[----:B------:R-:W-:-:S04]  /*0b10*/  IMAD.HI.U32 R10, R2, R19, RZ ;  /* 0x00000013020a7227 */ /* 0x000fc800078e00ff */
[----:B------:R-:W-:Y:S02]  /*0b20*/  @!P2 IMAD.IADD R7, R7, 0x1, -R6 ;  /* 0x000000010707a824 */ /* 0x000fe400078e0a06 */
[----:B------:R-:W-:Y:S02]  /*0b30*/  IMAD.MOV R10, RZ, RZ, -R10 ;  /* 0x000000ffff0a7224 */ /* 0x000fe400078e0a0a */
[--C-:B------:R-:W-:Y:S01]  /*0b40*/  @!P6 IMAD.IADD R3, R3, 0x1, -R6.reuse ;  /* 0x000000010303e824 */ /* 0x100fe200078e0a06 */
[C---:B------:R-:W-:Y:S01]  /*0b50*/  ISETP.GT.U32.AND P2, PT, R6.reuse, R7, PT ;  /* 0x000000070600720c */ /* 0x040fe20003f44070 */
[C---:B------:R-:W-:Y:S02]  /*0b60*/  IMAD R19, R6.reuse, R10, R19 ;  /* 0x0000000a06137224 */ /* 0x040fe400078e0213 */
[----:B------:R-:W-:Y:S01]  /*0b70*/  @!P3 IMAD.IADD R11, R11, 0x1, -R6 ;  /* 0x000000010b0bb824 */ /* 0x000fe200078e0a06 */
[C---:B------:R-:W-:Y:S01]  /*0b80*/  ISETP.GT.U32.AND P6, PT, R6.reuse, R3, PT ;  /* 0x000000030600720c */ /* 0x040fe20003fc4070 */
[----:B------:R-:W-:Y:S01]  /*0b90*/  IMAD.MOV R16, RZ, RZ, -R16 ;  /* 0x000000ffff107224 */ /* 0x000fe200078e0a10 */
[----:B------:R-:W-:Y:S01]  /*0ba0*/  ISETP.GT.U32.AND P3, PT, R6, R19, PT ;  /* 0x000000130600720c */ /* 0x000fe20003f64070 */
[----:B------:R-:W-:-:S04]  /*0bb0*/  IMAD.HI.U32 R18, R2, R25, RZ ;  /* 0x0000001902127227 */ /* 0x000fc800078e00ff */
[C---:B------:R-:W-:Y:S02]  /*0bc0*/  IMAD R23, R6.reuse, R16, R23 ;  /* 0x0000001006177224 */ /* 0x040fe400078e0217 */
[----:B------:R-:W-:Y:S01]  /*0bd0*/  @!P2 IMAD.IADD R7, R7, 0x1, -R6 ;  /* 0x000000010707a824 */ /* 0x000fe200078e0a06 */
[----:B------:R-:W-:Y:S01]  /*0be0*/  ISETP.GT.U32.AND P2, PT, R6, R17, PT ;  /* 0x000000110600720c */ /* 0x000fe20003f44070 */
[----:B------:R-:W-:-:S04]  /*0bf0*/  IMAD.HI.U32 R20, R2, R27, RZ ;  /* 0x0000001b02147227 */ /* 0x000fc800078e00ff */
[----:B------:R-:W-:Y:S01]  /*0c00*/  @!P6 IMAD.IADD R3, R3, 0x1, -R6 ;  /* 0x000000010303e824 */ /* 0x000fe200078e0a06 */
[C---:B------:R-:W-:Y:S01]  /*0c10*/  ISETP.GT.U32.AND P6, PT, R6.reuse, R15, PT ;  /* 0x0000000f0600720c */ /* 0x040fe20003fc4070 */
[----:B------:R-:W-:Y:S02]  /*0c20*/  IMAD.MOV R18, RZ, RZ, -R18 ;  /* 0x000000ffff127224 */ /* 0x000fe400078e0a12 */
[----:B------:R-:W-:Y:S02]  /*0c30*/  IMAD.MOV R20, RZ, RZ, -R20 ;  /* 0x000000ffff147224 */ /* 0x000fe400078e0a14 */
[--C-:B------:R-:W-:Y:S01]  /*0c40*/  @!P3 IMAD.IADD R19, R19, 0x1, -R6.reuse ;  /* 0x000000011313b824 */ /* 0x100fe200078e0a06 */
[C---:B------:R-:W-:Y:S01]  /*0c50*/  ISETP.GT.U32.AND P3, PT, R6.reuse, R11, PT ;  /* 0x0000000b0600720c */ /* 0x040fe20003f64070 */
[----:B------:R-:W-:Y:S01]  /*0c60*/  @!P2 IMAD.IADD R17, R17, 0x1, -R6 ;  /* 0x000000011111a824 */ /* 0x000fe200078e0a06 */
[C---:B------:R-:W-:Y:S01]  /*0c70*/  ISETP.GT.U32.AND P2, PT, R6.reuse, R23, PT ;  /* 0x000000170600720c */ /* 0x040fe20003f44070 */
[----:B------:R-:W-:-:S02]  /*0c80*/  IMAD R25, R6, R18, R25 ;  /* 0x0000001206197224 */ /* 0x000fc400078e0219 */
[----:B------:R-:W-:-:S04]  /*0c90*/  IMAD.HI.U32 R14, R2, R21, RZ ;  /* 0x00000015020e7227 */ /* 0x000fc800078e00ff */
[----:B------:R-:W-:Y:S02]  /*0ca0*/  VIADD R18, R4, 0x5 ;  /* 0x0000000504127836 */ /* 0x000fe40000000000 */
[----:B------:R-:W-:Y:S02]  /*0cb0*/  IMAD R27, R6, R20, R27 ;  /* 0x00000014061b7224 */ /* 0x000fe400078e021b */
[----:B------:R-:W-:Y:S01]  /*0cc0*/  VIADD R20, R4, 0x4 ;  /* 0x0000000404147836 */ /* 0x000fe20000000000 */
[----:B------:R-:W-:Y:S01]  /*0cd0*/  IABS R29, R18 ;  /* 0x00000012001d7213 */ /* 0x000fe20000000000 */
[----:B------:R-:W-:Y:S02]  /*0ce0*/  IMAD.MOV R14, RZ, RZ, -R14 ;  /* 0x000000ffff0e7224 */ /* 0x000fe400078e0a0e */
[----:B------:R-:W-:Y:S01]  /*0cf0*/  @!P6 IMAD.IADD R15, R15, 0x1, -R6 ;  /* 0x000000010f0fe824 */ /* 0x000fe200078e0a06 */
[----:B------:R-:W-:Y:S01]  /*0d00*/  IABS R31, R20 ;  /* 0x00000014001f7213 */ /* 0x000fe20000000000 */
[----:B------:R-:W-:-:S02]  /*0d10*/  IMAD R21, R6, R14, R21 ;  /* 0x0000000e06157224 */ /* 0x000fc400078e0215 */
[----:B------:R-:W-:Y:S01]  /*0d20*/  @!P2 IMAD.IADD R23, R23, 0x1, -R6 ;  /* 0x000000011717a824 */ /* 0x000fe200078e0a06 */
[----:B------:R-:W-:Y:S01]  /*0d30*/  ISETP.GT.U32.AND P2, PT, R6, R17, PT ;  /* 0x000000110600720c */ /* 0x000fe20003f44070 */
[----:B------:R-:W-:Y:S01]  /*0d40*/  IMAD.HI.U32 R10, R2, R29, RZ ;  /* 0x0000001d020a7227 */ /* 0x000fe200078e00ff */
[----:B------:R-:W-:-:S03]  /*0d50*/  ISETP.GT.U32.AND P6, PT, R6, R21, PT ;  /* 0x000000150600720c */ /* 0x000fc60003fc4070 */
[----:B------:R-:W-:Y:S01]  /*0d60*/  @!P3 IMAD.IADD R11, R11, 0x1, -R6 ;  /* 0x000000010b0bb824 */ /* 0x000fe200078e0a06 */
[----:B------:R-:W-:Y:S01]  /*0d70*/  ISETP.GT.U32.AND P3, PT, R6, R15, PT ;  /* 0x0000000f0600720c */ /* 0x000fe20003f64070 */
[----:B------:R-:W-:-:S04]  /*0d80*/  IMAD.HI.U32 R12, R2, R31, RZ ;  /* 0x0000001f020c7227 */ /* 0x000fc800078e00ff */
[----:B------:R-:W-:Y:S02]  /*0d90*/  IMAD.MOV R10, RZ, RZ, -R10 ;  /* 0x000000ffff0a7224 */ /* 0x000fe400078e0a0a */
[----:B------:R-:W-:-:S04]  /*0da0*/  IMAD.HI.U32 R14, R2, R33, RZ ;  /* 0x00000021020e7227 */ /* 0x000fc800078e00ff */
[----:B------:R-:W-:Y:S02]  /*0db0*/  IMAD.MOV R12, RZ, RZ, -R12 ;  /* 0x000000ffff0c7224 */ /* 0x000fe400078e0a0c */
[C---:B------:R-:W-:Y:S02]  /*0dc0*/  IMAD R29, R6.reuse, R10, R29 ;  /* 0x0000000a061d7224 */ /* 0x040fe400078e021d */
[----:B------:R-:W-:Y:S02]  /*0dd0*/  IMAD R31, R6, R12, R31 ;  /* 0x0000000c061f7224 */ /* 0x000fe400078e021f */
[----:B------:R-:W-:Y:S02]  /*0de0*/  IMAD.MOV R14, RZ, RZ, -R14 ;  /* 0x000000ffff0e7224 */ /* 0x000fe400078e0a0e */
[----:B------:R-:W-:-:S04]  /*0df0*/  IMAD.HI.U32 R10, R2, R35, RZ ;  /* 0x00000023020a7227 */ /* 0x000fc800078e00ff */
[----:B------:R-:W-:-:S04]  /*0e00*/  IMAD.HI.U32 R12, R2, R37, RZ ;  /* 0x00000025020c7227 */ /* 0x000fc800078e00ff */
[----:B------:R-:W-:Y:S01]  /*0e10*/  @!P2 IMAD.IADD R17, R17, 0x1, -R6 ;  /* 0x000000011111a824 */ /* 0x000fe200078e0a06 */
[C---:B------:R-:W-:Y:S01]  /*0e20*/  ISETP.GT.U32.AND P2, PT, R6.reuse, R29, PT ;  /* 0x0000001d0600720c */ /* 0x040fe20003f44070 */
[C---:B------:R-:W-:Y:S02]  /*0e30*/  IMAD R33, R6.reuse, R14, R33 ;  /* 0x0000000e06217224 */ /* 0x040fe400078e0221 */
[----:B------:R-:W-:Y:S02]  /*0e40*/  IMAD.MOV R14, RZ, RZ, -R10 ;  /* 0x000000ffff0e7224 */ /* 0x000fe400078e0a0a */
[----:B------:R-:W-:Y:S02]  /*0e50*/  IMAD.MOV R16, RZ, RZ, -R12 ;  /* 0x000000ffff107224 */ /* 0x000fe400078e0a0c */
[--C-:B------:R-:W-:Y:S01]  /*0e60*/  @!P3 IMAD.IADD R15, R15, 0x1, -R6.reuse ;  /* 0x000000010f0fb824 */ /* 0x100fe200078e0a06 */
[C---:B------:R-:W-:Y:S01]  /*0e70*/  ISETP.GT.U32.AND P3, PT, R6.reuse, R27, PT ;  /* 0x0000001b0600720c */ /* 0x040fe20003f64070 */
[----:B------:R-:W-:Y:S01]  /*0e80*/  @!P6 IMAD.IADD R21, R21, 0x1, -R6 ;  /* 0x000000011515e824 */ /* 0x000fe200078e0a06 */
[----:B------:R-:W-:Y:S01]  /*0e90*/  ISETP.GT.U32.AND P6, PT, R6, R25, PT ;  /* 0x000000190600720c */ /* 0x000fe20003fc4070 */
[----:B------:R-:W-:-:S02]  /*0ea0*/  IMAD.MOV.U32 R10, RZ, RZ, R3 ;  /* 0x000000ffff0a7224 */ /* 0x000fc400078e0003 */
[----:B------:R-:W-:Y:S01]  /*0eb0*/  IMAD.MOV.U32 R12, RZ, RZ, R7 ;  /* 0x000000ffff0c7224 */ /* 0x000fe200078e0007 */
[----:B------:R-:W-:Y:S01]  /*0ec0*/  LOP3.LUT R7, R5, 0x7, RZ, 0xc0, !PT ;  /* 0x0000000705077812 */ /* 0x000fe200078ec0ff */
[----:B------:R-:W-:Y:S01]  /*0ed0*/  @!P0 IMAD.MOV R10, RZ, RZ, -R10 ;  /* 0x000000ffff0a8224 */ /* 0x000fe200078e0a0a */
[C---:B------:R-:W-:Y:S01]  /*0ee0*/  ISETP.GT.U32.AND P0, PT, R6.reuse, R19, PT ;  /* 0x000000130600720c */ /* 0x040fe20003f04070 */
[----:B------:R-:W-:Y:S01]  /*0ef0*/  @!P1 IMAD.MOV R12, RZ, RZ, -R12 ;  /* 0x000000ffff0c9224 */ /* 0x000fe200078e0a0c */
[C---:B------:R-:W-:Y:S01]  /*0f00*/  ISETP.GT.U32.AND P1, PT, R6.reuse, R21, PT ;  /* 0x000000150600720c */ /* 0x040fe20003f24070 */
[----:B------:R-:W-:Y:S02]  /*0f10*/  IMAD R37, R6, R16, R37 ;  /* 0x0000001006257224 */ /* 0x000fe400078e0225 */
[--C-:B------:R-:W-:Y:S01]  /*0f20*/  @!P2 IMAD.IADD R29, R29, 0x1, -R6.reuse ;  /* 0x000000011d1da824 */ /* 0x100fe200078e0a06 */
[----:B------:R-:W-:Y:S01]  /*0f30*/  ISETP.GE.AND P2, PT, R24, RZ, PT ;  /* 0x000000ff1800720c */ /* 0x000fe20003f46270 */
[--C-:B------:R-:W-:Y:S01]  /*0f40*/  @!P3 IMAD.IADD R27, R27, 0x1, -R6.reuse ;  /* 0x000000011b1bb824 */ /* 0x100fe200078e0a06 */
[C---:B------:R-:W-:Y:S01]  /*0f50*/  ISETP.GT.U32.AND P3, PT, R6.reuse, R37, PT ;  /* 0x000000250600720c */ /* 0x040fe20003f64070 */
[----:B------:R-:W-:Y:S01]  /*0f60*/  @!P6 IMAD.IADD R25, R25, 0x1, -R6 ;  /* 0x000000011919e824 */ /* 0x000fe200078e0a06 */
[C---:B------:R-:W-:Y:S01]  /*0f70*/  ISETP.GT.U32.AND P6, PT, R6.reuse, R23, PT ;  /* 0x000000170600720c */ /* 0x040fe20003fc4070 */
[----:B------:R-:W-:Y:S01]  /*0f80*/  @!P4 IMAD.MOV R15, RZ, RZ, -R15 ;  /* 0x000000ffff0fc224 */ /* 0x000fe200078e0a0f */
[----:B------:R-:W-:Y:S01]  /*0f90*/  ISETP.GT.U32.AND P4, PT, R6, R29, PT ;  /* 0x0000001d0600720c */ /* 0x000fe20003f84070 */
[----:B------:R-:W-:-:S04]  /*0fa0*/  IMAD.HI.U32 R2, R2, R39, RZ ;  /* 0x0000002702027227 */ /* 0x000fc800078e00ff */
[----:B------:R-:W-:Y:S01]  /*0fb0*/  @!P5 IMAD.MOV R11, RZ, RZ, -R11 ;  /* 0x000000ffff0bd224 */ /* 0x000fe200078e0a0b */
[C---:B------:R-:W-:Y:S01]  /*0fc0*/  ISETP.GT.U32.AND P5, PT, R6.reuse, R25, PT ;  /* 0x000000190600720c */ /* 0x040fe20003fa4070 */
[--C-:B------:R-:W-:Y:S01]  /*0fd0*/  @!P0 IMAD.IADD R19, R19, 0x1, -R6.reuse ;  /* 0x0000000113138824 */ /* 0x100fe200078e0a06 */
[C---:B------:R-:W-:Y:S01]  /*0fe0*/  ISETP.GT.U32.AND P0, PT, R6.reuse, R31, PT ;  /* 0x0000001f0600720c */ /* 0x040fe20003f04070 */
[----:B------:R-:W-:Y:S01]  /*0ff0*/  @!P1 IMAD.IADD R21, R21, 0x1, -R6 ;  /* 0x0000000115159824 */ /* 0x000fe200078e0a06 */
[C---:B------:R-:W-:Y:S01]  /*1000*/  ISETP.GT.U32.AND P1, PT, R6.reuse, R33, PT ;  /* 0x000000210600720c */ /* 0x040fe20003f24070 */
[----:B------:R-:W-:Y:S02]  /*1010*/  IMAD.MOV R2, RZ, RZ, -R2 ;  /* 0x000000ffff027224 */ /* 0x000fe400078e0a02 */
[C---:B------:R-:W-:Y:S02]  /*1020*/  IMAD R35, R6.reuse, R14, R35 ;  /* 0x0000000e06237224 */ /* 0x040fe400078e0223 */
[----:B------:R-:W-:-:S02]  /*1030*/  IMAD R39, R6, R2, R39 ;  /* 0x0000000206277224 */ /* 0x000fc400078e0227 */
[--C-:B------:R-:W-:Y:S01]  /*1040*/  @!P3 IMAD.IADD R37, R37, 0x1, -R6.reuse ;  /* 0x000000012525b824 */ /* 0x100fe200078e0a06 */
[C---:B------:R-:W-:Y:S01]  /*1050*/  ISETP.GT.U32.AND P3, PT, R6.reuse, R27, PT ;  /* 0x0000001b0600720c */ /* 0x040fe20003f64070 */
[--C-:B------:R-:W-:Y:S01]  /*1060*/  @!P6 IMAD.IADD R23, R23, 0x1, -R6.reuse ;  /* 0x000000011717e824 */ /* 0x100fe200078e0a06 */
[C---:B------:R-:W-:Y:S01]  /*1070*/  ISETP.GT.U32.AND P6, PT, R6.reuse, R35, PT ;  /* 0x000000230600720c */ /* 0x040fe20003fc4070 */
[--C-:B------:R-:W-:Y:S01]  /*1080*/  @!P4 IMAD.IADD R29, R29, 0x1, -R6.reuse ;  /* 0x000000011d1dc824 */ /* 0x100fe200078e0a06 */
[----:B------:R-:W-:Y:S01]  /*1090*/  ISETP.GT.U32.AND P4, PT, R6, R39, PT ;  /* 0x000000270600720c */ /* 0x000fe20003f84070 */
[--C-:B------:R-:W-:Y:S01]  /*10a0*/  @!P5 IMAD.IADD R25, R25, 0x1, -R6.reuse ;  /* 0x000000011919d824 */ /* 0x100fe200078e0a06 */
[----:B------:R-:W-:Y:S01]  /*10b0*/  ISETP.GE.AND P5, PT, R22, RZ, PT ;  /* 0x000000ff1600720c */ /* 0x000fe20003fa6270 */
[--C-:B------:R-:W-:Y:S01]  /*10c0*/  @!P0 IMAD.IADD R31, R31, 0x1, -R6.reuse ;  /* 0x000000011f1f8824 */ /* 0x100fe200078e0a06 */
[----:B------:R-:W-:Y:S01]  /*10d0*/  ISETP.GE.AND P0, PT, R26, RZ, PT ;  /* 0x000000ff1a00720c */ /* 0x000fe20003f06270 */
[----:B------:R-:W-:Y:S01]  /*10e0*/  @!P1 IMAD.IADD R33, R33, 0x1, -R6 ;  /* 0x0000000121219824 */ /* 0x000fe200078e0a06 */
[----:B------:R-:W-:Y:S01]  /*10f0*/  ISETP.GE.AND P1, PT, R28, RZ, PT ;  /* 0x000000ff1c00720c */ /* 0x000fe20003f26270 */
[----:B------:R-:W-:-:S02]  /*1100*/  IMAD.SHL.U32 R2, R5, 0x40, RZ ;  /* 0x0000004005027824 */ /* 0x000fc400078e00ff */
[--C-:B------:R-:W-:Y:S01]  /*1110*/  @!P3 IMAD.IADD R27, R27, 0x1, -R6.reuse ;  /* 0x000000011b1bb824 */ /* 0x100fe200078e0a06 */
[----:B------:R-:W-:Y:S01]  /*1120*/  ISETP.GE.AND P3, PT, R18, RZ, PT ;  /* 0x000000ff1200720c */ /* 0x000fe20003f66270 */
[--C-:B------:R-:W-:Y:S01]  /*1130*/  @!P6 IMAD.IADD R35, R35, 0x1, -R6.reuse ;  /* 0x000000012323e824 */ /* 0x100fe200078e0a06 */
[----:B------:R-:W-:Y:S01]  /*1140*/  SHF.R.S32.HI R18, RZ, 0x2, R5 ;  /* 0x00000002ff127819 */ /* 0x000fe20000011405 */
[----:B------:R-:W-:Y:S01]  /*1150*/  IMAD.SHL.U32 R3, R5, 0x20, RZ ;  /* 0x0000002005037824 */ /* 0x000fe200078e00ff */
[----:B------:R-:W-:Y:S01]  /*1160*/  LOP3.LUT R16, R2, 0x800, RZ, 0xc0, !PT ;  /* 0x0000080002107812 */ /* 0x000fe200078ec0ff */
[----:B------:R-:W-:Y:S01]  /*1170*/  @!P4 IMAD.IADD R39, R39, 0x1, -R6 ;  /* 0x000000012727c824 */ /* 0x000fe200078e0a06 */
[----:B------:R-:W-:Y:S01]  /*1180*/  SGXT R2, R18, 0x1 ;  /* 0x000000011202781a */ /* 0x000fe20000000200 */
[----:B------:R-:W-:Y:S01]  /*1190*/  @!P5 IMAD.MOV R17, RZ, RZ, -R17 ;  /* 0x000000ffff11d224 */ /* 0x000fe200078e0a11 */
[C---:B------:R-:W-:Y:S01]  /*11a0*/  ISETP.GT.U32.AND P5, PT, R6.reuse, R35, PT ;  /* 0x000000230600720c */ /* 0x040fe20003fa4070 */
[----:B------:R-:W-:Y:S01]  /*11b0*/  @!P2 IMAD.MOV R19, RZ, RZ, -R19 ;  /* 0x000000ffff13a224 */ /* 0x000fe200078e0a13 */
[C---:B------:R-:W-:Y:S01]  /*11c0*/  ISETP.GT.U32.AND P2, PT, R6.reuse, R31, PT ;  /* 0x0000001f0600720c */ /* 0x040fe20003f44070 */
[----:B------:R-:W-:Y:S01]  /*11d0*/  @!P0 IMAD.MOV R21, RZ, RZ, -R21 ;  /* 0x000000ffff158224 */ /* 0x000fe200078e0a15 */
[C---:B------:R-:W-:Y:S01]  /*11e0*/  ISETP.GT.U32.AND P0, PT, R6.reuse, R33, PT ;  /* 0x000000210600720c */ /* 0x040fe20003f04070 */
[----:B------:R-:W-:Y:S01]  /*11f0*/  @!P1 IMAD.MOV R23, RZ, RZ, -R23 ;  /* 0x000000ffff179224 */ /* 0x000fe200078e0a17 */
[C---:B------:R-:W-:Y:S01]  /*1200*/  ISETP.GT.U32.AND P1, PT, R6.reuse, R37, PT ;  /* 0x000000250600720c */ /* 0x040fe20003f24070 */
[----:B------:R-:W-:Y:S01]  /*1210*/  IMAD.SHL.U32 R14, R5, 0x2, RZ ;  /* 0x00000002050e7824 */ /* 0x000fe200078e00ff */
[----:B------:R-:W-:Y:S01]  /*1220*/  LOP3.LUT R3, R3, 0x60, RZ, 0xc0, !PT ;  /* 0x0000006003037812 */ /* 0x000fe200078ec0ff */
[C---:B------:R-:W-:Y:S01]  /*1230*/  IMAD.SHL.U32 R45, R7.reuse, 0x10, RZ ;  /* 0x00000010072d7824 */ /* 0x040fe200078e00ff */
[----:B------:R-:W-:Y:S01]  /*1240*/  ISETP.GT.U32.AND P4, PT, R6, R39, PT ;  /* 0x000000270600720c */ /* 0x000fe20003f84070 */
[----:B------:R-:W-:Y:S01]  /*1250*/  IMAD R16, R7, 0x100, R16 ;  /* 0x0000010007107824 */ /* 0x000fe200078e0210 */
[----:B------:R-:W-:Y:S01]  /*1260*/  LOP3.LUT R41, R3, 0x90, R2, 0xf8, !PT ;  /* 0x0000009003297812 */ /* 0x000fe200078ef802 */
[--C-:B------:R-:W-:Y:S01]  /*1270*/  @!P5 IMAD.IADD R35, R35, 0x1, -R6.reuse ;  /* 0x000000012323d824 */ /* 0x100fe200078e0a06 */
[----:B------:R-:W-:Y:S01]  /*1280*/  ISETP.GE.AND P6, PT, R30, RZ, PT ;  /* 0x000000ff1e00720c */ /* 0x000fe20003fc6270 */
[----:B------:R-:W-:Y:S01]  /*1290*/  @!P2 IMAD.IADD R31, R31, 0x1, -R6 ;  /* 0x000000011f1fa824 */ /* 0x000fe200078e0a06 */
[----:B------:R-:W-:Y:S01]  /*12a0*/  LOP3.LUT R47, R45, 0x30, R14, 0x78, !PT ;  /* 0x000000302d2f7812 */ /* 0x000fe200078e780e */
[----:B------:R-:W-:Y:S01]  /*12b0*/  @!P0 IMAD.IADD R33, R33, 0x1, -R6 ;  /* 0x0000000121218824 */ /* 0x000fe200078e0a06 */
[----:B------:R-:W-:Y:S01]  /*12c0*/  SHF.R.S32.HI R7, RZ, 0x1f, R46 ;  /* 0x0000001fff077819 */ /* 0x000fe2000001142e */
[----:B------:R-:W-:Y:S01]  /*12d0*/  @!P1 IMAD.IADD R37, R37, 0x1, -R6 ;  /* 0x0000000125259824 */ /* 0x000fe200078e0a06 */
[----:B------:R-:W-:Y:S01]  /*12e0*/  LOP3.LUT R45, R41, 0x10, R14, 0x78, !PT ;  /* 0x00000010292d7812 */ /* 0x000fe200078e780e */
[----:B------:R-:W-:Y:S01]  /*12f0*/  @!P3 IMAD.MOV R29, RZ, RZ, -R29 ;  /* 0x000000ffff1db224 */ /* 0x000fe200078e0a1d */
[----:B------:R-:W0:Y:S01]  /*1300*/  LDC R14, c[0x0][0x240] ;  /* 0x00009000ff0e7b82 */ /* 0x000e220000000800 */
[----:B------:R-:W-:Y:S01]  /*1310*/  LEA.HI R46, R7, R46, RZ, 0x7 ;  /* 0x0000002e072e7211 */ /* 0x000fe200078f38ff */
[----:B------:R-:W-:Y:S01]  /*1320*/  @!P4 IMAD.IADD R39, R39, 0x1, -R6 ;  /* 0x000000012727c824 */ /* 0x000fe200078e0a06 */
[----:B------:R-:W-:Y:S01]  /*1330*/  ISETP.NE.AND P4, PT, R13, RZ, PT ;  /* 0x000000ff0d00720c */ /* 0x000fe20003f85270 */
[----:B------:R-:W-:Y:S01]  /*1340*/  IMAD.SHL.U32 R2, R5, 0x10, RZ ;  /* 0x0000001005027824 */ /* 0x000fe200078e00ff */
[----:B------:R-:W-:Y:S01]  /*1350*/  ISETP.GE.AND P2, PT, R20, RZ, PT ;  /* 0x000000ff1400720c */ /* 0x000fe20003f46270 */
[----:B------:R-:W-:Y:S01]  /*1360*/  @!P6 IMAD.MOV R25, RZ, RZ, -R25 ;  /* 0x000000ffff19e224 */ /* 0x000fe200078e0a19 */
[----:B------:R-:W-:Y:S01]  /*1370*/  ISETP.GE.AND P6, PT, R32, RZ, PT ;  /* 0x000000ff2000720c */ /* 0x000fe20003fc6270 */
[----:B------:R-:W1:Y:S01]  /*1380*/  LDC.64 R6, c[0x0][0x218] ;  /* 0x00008600ff067b82 */ /* 0x000e620000000a00 */
[----:B------:R-:W-:Y:S01]  /*1390*/  LOP3.LUT R13, RZ, R13, RZ, 0x33, !PT ;  /* 0x0000000dff0d7212 */ /* 0x000fe200078e33ff */
[----:B------:R-:W-:Y:S01]  /*13a0*/  IMAD R9, R9, UR5, RZ ;  /* 0x0000000509097c24 */ /* 0x000fe2000f8e02ff */
[----:B------:R-:W-:Y:S01]  /*13b0*/  ISETP.GE.AND P0, PT, R34, RZ, PT ;  /* 0x000000ff2200720c */ /* 0x000fe20003f06270 */
[----:B------:R-:W-:Y:S01]  /*13c0*/  IMAD.IADD R41, R16, 0x1, R47 ;  /* 0x0000000110297824 */ /* 0x000fe200078e022f */
[C---:B------:R-:W-:Y:S01]  /*13d0*/  SEL R10, R13.reuse, R10, !P4 ;  /* 0x0000000a0d0a7207 */ /* 0x040fe20006000000 */
[----:B------:R-:W-:Y:S01]  /*13e0*/  ULDC UR5, c[0x0][0x230] ;  /* 0x00008c0000057ab9 */ /* 0x000fe20000000800 */
[----:B------:R-:W-:Y:S01]  /*13f0*/  ISETP.GE.AND P5, PT, R36, RZ, PT ;  /* 0x000000ff2400720c */ /* 0x000fe20003fa6270 */
[----:B------:R-:W2:Y:S01]  /*1400*/  LDC R20, c[0x0][0x23c] ;  /* 0x00008f00ff147b82 */ /* 0x000ea20000000800 */
[----:B------:R-:W-:Y:S01]  /*1410*/  ISETP.GE.AND P1, PT, R38, RZ, PT ;  /* 0x000000ff2600720c */ /* 0x000fe20003f26270 */
[----:B------:R-:W-:Y:S01]  /*1420*/  @!P2 IMAD.MOV R31, RZ, RZ, -R31 ;  /* 0x000000ffff1fa224 */ /* 0x000fe200078e0a1f */
[----:B------:R-:W-:Y:S01]  /*1430*/  SEL R21, R13, R21, !P4 ;  /* 0x000000150d157207 */ /* 0x000fe20006000000 */
[----:B------:R-:W-:Y:S01]  /*1440*/  @!P6 IMAD.MOV R27, RZ, RZ, -R27 ;  /* 0x000000ffff1be224 */ /* 0x000fe200078e0a1b */
[----:B------:R-:W-:-:S02]  /*1450*/  ISETP.GE.AND P6, PT, R4, RZ, PT ;  /* 0x000000ff0400720c */ /* 0x000fc40003fc6270 */
[C---:B------:R-:W-:Y:S01]  /*1460*/  SEL R12, R13.reuse, R12, !P4 ;  /* 0x0000000c0d0c7207 */ /* 0x040fe20006000000 */
[-C--:B0-----:R-:W-:Y:S01]  /*1470*/  IMAD R10, R10, R14.reuse, RZ ;  /* 0x0000000e0a0a7224 */ /* 0x081fe200078e02ff */
[----:B------:R-:W-:Y:S01]  /*1480*/  SEL R11, R13, R11, !P4 ;  /* 0x0000000b0d0b7207 */ /* 0x000fe20006000000 */
[----:B------:R-:W-:Y:S01]  /*1490*/  IMAD R21, R21, R14, RZ ;  /* 0x0000000e15157224 */ /* 0x000fe200078e02ff */
[C---:B------:R-:W-:Y:S01]  /*14a0*/  SEL R15, R13.reuse, R15, !P4 ;  /* 0x0000000f0d0f7207 */ /* 0x040fe20006000000 */
[----:B------:R-:W-:Y:S01]  /*14b0*/  @!P0 IMAD.MOV R33, RZ, RZ, -R33 ;  /* 0x000000ffff218224 */ /* 0x000fe200078e0a21 */
[C---:B------:R-:W-:Y:S01]  /*14c0*/  SEL R17, R13.reuse, R17, !P4 ;  /* 0x000000110d117207 */ /* 0x040fe20006000000 */
[----:B------:R-:W-:Y:S01]  /*14d0*/  @!P5 IMAD.MOV R35, RZ, RZ, -R35 ;  /* 0x000000ffff23d224 */ /* 0x000fe200078e0a23 */
[C---:B------:R-:W-:Y:S01]  /*14e0*/  SEL R19, R13.reuse, R19, !P4 ;  /* 0x000000130d137207 */ /* 0x040fe20006000000 */
[----:B------:R-:W-:Y:S01]  /*14f0*/  @!P1 IMAD.MOV R37, RZ, RZ, -R37 ;  /* 0x000000ffff259224 */ /* 0x000fe200078e0a25 */
[----:B-1----:R-:W-:Y:S01]  /*1500*/  LEA R81, P2, R10, R6, 0x1 ;  /* 0x000000060a517211 */ /* 0x002fe200078408ff */
[----:B------:R-:W-:Y:S01]  /*1510*/  @!P6 IMAD.MOV R39, RZ, RZ, -R39 ;  /* 0x000000ffff27e224 */ /* 0x000fe200078e0a27 */
[----:B------:R-:W-:Y:S01]  /*1520*/  SEL R23, R13, R23, !P4 ;  /* 0x000000170d177207 */ /* 0x000fe20006000000 */
[-C--:B------:R-:W-:Y:S01]  /*1530*/  IMAD R12, R12, R14.reuse, RZ ;  /* 0x0000000e0c0c7224 */ /* 0x080fe200078e02ff */
[----:B------:R-:W-:Y:S01]  /*1540*/  LEA.HI.X.SX32 R80, R10, R7, 0x1, P2 ;  /* 0x000000070a507211 */ /* 0x000fe200010f0eff */
[----:B------:R-:W-:Y:S01]  /*1550*/  IMAD R11, R11, R14, RZ ;  /* 0x0000000e0b0b7224 */ /* 0x000fe200078e02ff */
[----:B------:R-:W-:Y:S01]  /*1560*/  LEA R67, P2, R21, R6, 0x1 ;  /* 0x0000000615437211 */ /* 0x000fe200078408ff */
[-C--:B------:R-:W-:Y:S01]  /*1570*/  IMAD R15, R15, R14.reuse, RZ ;  /* 0x0000000e0f0f7224 */ /* 0x080fe200078e02ff */
[----:B------:R-:W-:Y:S01]  /*1580*/  SEL R25, R13, R25, !P4 ;  /* 0x000000190d197207 */ /* 0x000fe20006000000 */
[-C--:B------:R-:W-:Y:S01]  /*1590*/  IMAD R17, R17, R14.reuse, RZ ;  /* 0x0000000e11117224 */ /* 0x080fe200078e02ff */
[----:B------:R-:W-:Y:S01]  /*15a0*/  SEL R27, R13, R27, !P4 ;  /* 0x0000001b0d1b7207 */ /* 0x000fe20006000000 */
[-C--:B------:R-:W-:Y:S01]  /*15b0*/  IMAD R19, R19, R14.reuse, RZ ;  /* 0x0000000e13137224 */ /* 0x080fe200078e02ff */
[----:B------:R-:W-:Y:S01]  /*15c0*/  LEA.HI.X.SX32 R66, R21, R7, 0x1, P2 ;  /* 0x0000000715427211 */ /* 0x000fe200010f0eff */
[-C--:B------:R-:W-:Y:S01]  /*15d0*/  IMAD R23, R23, R14.reuse, RZ ;  /* 0x0000000e17177224 */ /* 0x080fe200078e02ff */
[----:B------:R-:W0:Y:S01]  /*15e0*/  LDC R21, c[0x0][0x238] ;  /* 0x00008e00ff157b82 */ /* 0x000e220000000800 */
[----:B------:R-:W-:Y:S01]  /*15f0*/  SEL R29, R13, R29, !P4 ;  /* 0x0000001d0d1d7207 */ /* 0x000fe20006000000 */
[-C--:B------:R-:W-:Y:S01]  /*1600*/  IMAD R25, R25, R14.reuse, RZ ;  /* 0x0000000e19197224 */ /* 0x080fe200078e02ff */
        /* <DEDUP_REMOVED lines=9> */
[----:B------:R-:W-:Y:S01]  /*16a0*/  IMAD R35, R35, R14, RZ ;  /* 0x0000000e23237224 */ /* 0x000fe200078e02ff */
[----:B------:R-:W-:Y:S01]  /*16b0*/  LEA R79, P3, R12, R6, 0x1 ;  /* 0x000000060c4f7211 */ /* 0x000fe200078608ff */
[----:B------:R-:W-:Y:S01]  /*16c0*/  IMAD R37, R37, R14, RZ ;  /* 0x0000000e25257224 */ /* 0x000fe200078e02ff */
[----:B------:R-:W-:Y:S01]  /*16d0*/  LEA R77, P4, R11, R6, 0x1 ;  /* 0x000000060b4d7211 */ /* 0x000fe200078808ff */
[----:B------:R-:W-:Y:S01]  /*16e0*/  IMAD R13, R13, R14, RZ ;  /* 0x0000000e0d0d7224 */ /* 0x000fe200078e02ff */
[----:B------:R-:W-:-:S02]  /*16f0*/  LEA R75, P5, R15, R6, 0x1 ;  /* 0x000000060f4b7211 */ /* 0x000fc400078a08ff */
[----:B------:R-:W-:Y:S02]  /*1700*/  CS2R R38, SRZ ;  /* 0x0000000000267805 */ /* 0x000fe4000001ff00 */
[-C--:B------:R-:W-:Y:S02]  /*1710*/  LEA.HI.X.SX32 R78, R12, R7.reuse, 0x1, P3 ;  /* 0x000000070c4e7211 */ /* 0x080fe400018f0eff */
[-C--:B------:R-:W-:Y:S02]  /*1720*/  LEA.HI.X.SX32 R76, R11, R7.reuse, 0x1, P4 ;  /* 0x000000070b4c7211 */ /* 0x080fe400020f0eff */
[----:B------:R-:W-:Y:S01]  /*1730*/  LEA.HI.X.SX32 R74, R15, R7, 0x1, P5 ;  /* 0x000000070f4a7211 */ /* 0x000fe200028f0eff */
[----:B0-----:R-:W-:Y:S01]  /*1740*/  IMAD R44, R44, R21, RZ ;  /* 0x000000152c2c7224 */ /* 0x001fe200078e02ff */
[-C--:B------:R-:W-:Y:S02]  /*1750*/  LEA R73, P6, R17, R6.reuse, 0x1 ;  /* 0x0000000611497211 */ /* 0x080fe400078c08ff */
[----:B------:R-:W-:-:S02]  /*1760*/  LEA R69, P1, R19, R6, 0x1 ;  /* 0x0000000613457211 */ /* 0x000fc400078208ff */
[-C--:B------:R-:W-:Y:S02]  /*1770*/  LEA R65, P3, R23, R6.reuse, 0x1 ;  /* 0x0000000617417211 */ /* 0x080fe400078608ff */
[-C--:B------:R-:W-:Y:S02]  /*1780*/  LEA R63, P4, R25, R6.reuse, 0x1 ;  /* 0x00000006193f7211 */ /* 0x080fe400078808ff */
[----:B------:R-:W-:Y:S02]  /*1790*/  LEA R61, P5, R27, R6, 0x1 ;  /* 0x000000061b3d7211 */ /* 0x000fe400078a08ff */
[----:B------:R-:W-:Y:S02]  /*17a0*/  LOP3.LUT R42, R2, 0x100, RZ, 0xc0, !PT ;  /* 0x00000100022a7812 */ /* 0x000fe400078ec0ff */
[-C--:B------:R-:W-:Y:S02]  /*17b0*/  LEA.HI.X.SX32 R72, R17, R7.reuse, 0x1, P6 ;  /* 0x0000000711487211 */ /* 0x080fe400030f0eff */
[----:B------:R-:W-:-:S02]  /*17c0*/  LEA.HI.X.SX32 R68, R19, R7, 0x1, P1 ;  /* 0x0000000713447211 */ /* 0x000fc400008f0eff */
[-C--:B------:R-:W-:Y:S02]  /*17d0*/  LEA.HI.X.SX32 R64, R23, R7.reuse, 0x1, P3 ;  /* 0x0000000717407211 */ /* 0x080fe400018f0eff */
[-C--:B------:R-:W-:Y:S02]  /*17e0*/  LEA.HI.X.SX32 R62, R25, R7.reuse, 0x1, P4 ;  /* 0x00000007193e7211 */ /* 0x080fe400020f0eff */
[----:B------:R-:W-:Y:S02]  /*17f0*/  LEA.HI.X.SX32 R60, R27, R7, 0x1, P5 ;  /* 0x000000071b3c7211 */ /* 0x000fe400028f0eff */
[-C--:B------:R-:W-:Y:S02]  /*1800*/  LEA R59, P6, R29, R6.reuse, 0x1 ;  /* 0x000000061d3b7211 */ /* 0x080fe400078c08ff */
[-C--:B------:R-:W-:Y:S02]  /*1810*/  LEA R57, P1, R31, R6.reuse, 0x1 ;  /* 0x000000061f397211 */ /* 0x080fe400078208ff */
[----:B------:R-:W-:-:S02]  /*1820*/  LEA R54, P2, R33, R6, 0x1 ;  /* 0x0000000621367211 */ /* 0x000fc400078408ff */
[-C--:B------:R-:W-:Y:S02]  /*1830*/  LEA R52, P3, R35, R6.reuse, 0x1 ;  /* 0x0000000623347211 */ /* 0x080fe400078608ff */
[-C--:B------:R-:W-:Y:S02]  /*1840*/  LEA R50, P4, R37, R6.reuse, 0x1 ;  /* 0x0000000625327211 */ /* 0x080fe400078808ff */
[----:B------:R-:W-:Y:S02]  /*1850*/  LEA R49, P5, R13, R6, 0x1 ;  /* 0x000000060d317211 */ /* 0x000fe400078a08ff */
[----:B------:R-:W-:Y:S01]  /*1860*/  IADD3 R42, R45, UR4, R42 ;  /* 0x000000042d2a7c10 */ /* 0x000fe2000fffe02a */
[----:B------:R-:W-:Y:S01]  /*1870*/  VIADD R45, R8, 0x78 ;  /* 0x00000078082d7836 */ /* 0x000fe20000000000 */
[-C--:B------:R-:W-:Y:S02]  /*1880*/  LEA.HI.X.SX32 R58, R29, R7.reuse, 0x1, P6 ;  /* 0x000000071d3a7211 */ /* 0x080fe400030f0eff */
[----:B------:R-:W-:Y:S01]  /*1890*/  LEA.HI.X.SX32 R56, R31, R7, 0x1, P1 ;  /* 0x000000071f387211 */ /* 0x000fe200008f0eff */
[----:B------:R-:W-:Y:S01]  /*18a0*/  IMAD R45, R45, R21, RZ ;  /* 0x000000152d2d7224 */ /* 0x000fe200078e02ff */
[----:B------:R-:W-:-:S02]  /*18b0*/  LEA.HI.X.SX32 R55, R33, R7, 0x1, P2 ;  /* 0x0000000721377211 */ /* 0x000fc400010f0eff */
[-C--:B------:R-:W-:Y:S02]  /*18c0*/  LEA.HI.X.SX32 R53, R35, R7.reuse, 0x1, P3 ;  /* 0x0000000723357211 */ /* 0x080fe400018f0eff */
[-C--:B------:R-:W-:Y:S02]  /*18d0*/  LEA.HI.X.SX32 R51, R37, R7.reuse, 0x1, P4 ;  /* 0x0000000725337211 */ /* 0x080fe400020f0eff */
[----:B------:R-:W-:Y:S02]  /*18e0*/  CS2R R36, SRZ ;  /* 0x0000000000247805 */ /* 0x000fe4000001ff00 */
[----:B------:R-:W-:Y:S01]  /*18f0*/  LEA.HI.X.SX32 R48, R13, R7, 0x1, P5 ;  /* 0x000000070d307211 */ /* 0x000fe200028f0eff */
[----:B--2---:R-:W-:Y:S01]  /*1900*/  IMAD.SHL.U32 R13, R20, 0x80, RZ ;  /* 0x00000080140d7824 */ /* 0x004fe200078e00ff */
[----:B------:R-:W-:Y:S02]  /*1910*/  LOP3.LUT R47, R5, 0x7f, RZ, 0xc0, !PT ;  /* 0x0000007f052f7812 */ /* 0x000fe400078ec0ff */
[----:B------:R-:W-:-:S02]  /*1920*/  LEA R70, P0, R9, UR8, 0x1 ;  /* 0x0000000809467c11 */ /* 0x000fc4000f8008ff */
[----:B------:R-:W-:Y:S01]  /*1930*/  LOP3.LUT R19, R43, 0x70, RZ, 0xfc, !PT ;  /* 0x000000702b137812 */ /* 0x000fe200078efcff */
[----:B------:R-:W-:Y:S01]  /*1940*/  IMAD R47, R47, R20, RZ ;  /* 0x000000142f2f7224 */ /* 0x000fe200078e02ff */
[C---:B------:R-:W-:Y:S02]  /*1950*/  LOP3.LUT R14, R43.reuse, 0x68, RZ, 0xfc, !PT ;  /* 0x000000682b0e7812 */ /* 0x040fe400078efcff */
[----:B------:R-:W-:Y:S01]  /*1960*/  LOP3.LUT R15, R43, 0x60, RZ, 0xfc, !PT ;  /* 0x000000602b0f7812 */ /* 0x000fe200078efcff */
[-C--:B------:R-:W-:Y:S01]  /*1970*/  IMAD R19, R19, R21.reuse, RZ ;  /* 0x0000001513137224 */ /* 0x080fe200078e02ff */
[C---:B------:R-:W-:Y:S01]  /*1980*/  LOP3.LUT R16, R43.reuse, 0x58, RZ, 0xfc, !PT ;  /* 0x000000582b107812 */ /* 0x040fe200078efcff */
[-C--:B------:R-:W-:Y:S01]  /*1990*/  IMAD R14, R14, R21.reuse, RZ ;  /* 0x000000150e0e7224 */ /* 0x080fe200078e02ff */
        /* <DEDUP_REMOVED lines=8> */
[C---:B------:R-:W-:Y:S01]  /*1a20*/  LOP3.LUT R12, R43.reuse, 0x28, RZ, 0xfc, !PT ;  /* 0x000000282b0c7812 */ /* 0x040fe200078efcff */
[-C--:B------:R-:W-:Y:S01]  /*1a30*/  IMAD R8, R8, R21.reuse, RZ ;  /* 0x0000001508087224 */ /* 0x080fe200078e02ff */
[C---:B------:R-:W-:Y:S01]  /*1a40*/  LOP3.LUT R11, R43.reuse, 0x20, RZ, 0xfc, !PT ;  /* 0x000000202b0b7812 */ /* 0x040fe200078efcff */
[-C--:B------:R-:W-:Y:S01]  /*1a50*/  IMAD R6, R6, R21.reuse, RZ ;  /* 0x0000001506067224 */ /* 0x080fe200078e02ff */
[C---:B------:R-:W-:Y:S01]  /*1a60*/  LOP3.LUT R10, R43.reuse, 0x18, RZ, 0xfc, !PT ;  /* 0x000000182b0a7812 */ /* 0x040fe200078efcff */
[-C--:B------:R-:W-:Y:S01]  /*1a70*/  IMAD R12, R12, R21.reuse, RZ ;  /* 0x000000150c0c7224 */ /* 0x080fe200078e02ff */
[----:B------:R-:W-:Y:S01]  /*1a80*/  LOP3.LUT R7, R43, 0x10, RZ, 0xfc, !PT ;  /* 0x000000102b077812 */ /* 0x000fe200078efcff */
[-C--:B------:R-:W-:Y:S01]  /*1a90*/  IMAD R11, R11, R21.reuse, RZ ;  /* 0x000000150b0b7224 */ /* 0x080fe200078e02ff */
[----:B------:R-:W-:Y:S01]  /*1aa0*/  LOP3.LUT R5, R43, 0x8, RZ, 0xfc, !PT ;  /* 0x000000082b057812 */ /* 0x000fe200078efcff */
[-C--:B------:R-:W-:Y:S01]  /*1ab0*/  IMAD R10, R10, R21.reuse, RZ ;  /* 0x000000150a0a7224 */ /* 0x080fe200078e02ff */
[----:B------:R-:W-:Y:S01]  /*1ac0*/  LEA.HI.X.SX32 R71, R9, UR9, 0x1, P0 ;  /* 0x0000000909477c11 */ /* 0x000fe200080f0eff */
[-C--:B------:R-:W-:Y:S01]  /*1ad0*/  IMAD R7, R7, R21.reuse, RZ ;  /* 0x0000001507077224 */ /* 0x080fe200078e02ff */
[----:B------:R-:W-:Y:S01]  /*1ae0*/  SHF.R.S32.HI R46, RZ, 0x7, R46 ;  /* 0x00000007ff2e7819 */ /* 0x000fe2000001142e */
[-C--:B------:R-:W-:Y:S01]  /*1af0*/  IMAD R43, R43, R21.reuse, RZ ;  /* 0x000000152b2b7224 */ /* 0x080fe200078e02ff */
[----:B------:R-:W-:Y:S01]  /*1b00*/  LOP3.LUT R40, R41, 0x40, RZ, 0x3c, !PT ;  /* 0x0000004029287812 */ /* 0x000fe200078e3cff */
[----:B------:R-:W-:-:S02]  /*1b10*/  IMAD R5, R5, R21, RZ ;  /* 0x0000001505057224 */ /* 0x000fc400078e02ff */
[----:B------:R-:W-:-:S07]  /*1b20*/  IMAD.SHL.U32 R9, R21, 0x80, RZ ;  /* 0x0000008015097824 */ /* 0x000fce00078e00ff */
.L_x_1:
[----:B------:R-:W0:Y:S01]  /*1b30*/  S2R R30, SR_TID.X ;  /* 0x00000000001e7919 */ /* 0x000e220000002100 */
[----:B------:R-:W-:Y:S01]  /*1b40*/  PRMT R88, RZ, 0x7610, R88 ;  /* 0x00007610ff587816 */ /* 0x000fe20000000058 */
[----:B------:R-:W-:Y:S01]  /*1b50*/  IMAD.WIDE R20, R43, 0x2, R70 ;  /* 0x000000022b147825 */ /* 0x000fe200078e0246 */
[----:B------:R-:W-:Y:S02]  /*1b60*/  PRMT R90, RZ, 0x7610, R90 ;  /* 0x00007610ff5a7816 */ /* 0x000fe4000000005a */
[----:B0-----:R-:W-:-:S04]  /*1b70*/  SHF.R.U32.HI R22, RZ, 0x4, R30 ;  /* 0x00000004ff167819 */ /* 0x001fc8000001161e */
[----:B------:R-:W-:-:S04]  /*1b80*/  SGXT.U32 R22, R22, 0x3 ;  /* 0x000000031616781a */ /* 0x000fc80000000000 */
[C---:B------:R-:W-:Y:S02]  /*1b90*/  ISETP.GE.AND P0, PT, R22.reuse, UR5, PT ;  /* 0x0000000516007c0c */ /* 0x040fe4000bf06270 */
[----:B------:R-:W-:-:S04]  /*1ba0*/  LOP3.LUT R23, R22, 0x8, RZ, 0xfc, !PT ;  /* 0x0000000816177812 */ /* 0x000fc800078efcff */
[----:B------:R-:W-:Y:S02]  /*1bb0*/  ISETP.GE.AND P1, PT, R23, UR5, PT ;  /* 0x0000000517007c0c */ /* 0x000fe4000bf26270 */
[----:B------:R-:W-:-:S05]  /*1bc0*/  LOP3.LUT R23, R22, 0x10, RZ, 0xfc, !PT ;  /* 0x0000001016177812 */ /* 0x000fca00078efcff */
[----:B------:R0:W2:Y:S01]  /*1bd0*/  @!P0 LDG.E.U16 R88, desc[UR6][R20.64] ;  /* 0x0000000614588981 */ /* 0x0000a2000c1e1500 */
[----:B------:R-:W-:Y:S02]  /*1be0*/  ISETP.GE.AND P0, PT, R23, UR5, PT ;  /* 0x0000000517007c0c */ /* 0x000fe4000bf06270 */
[----:B------:R-:W-:Y:S02]  /*1bf0*/  LOP3.LUT R23, R22, 0x18, RZ, 0xfc, !PT ;  /* 0x0000001816177812 */ /* 0x000fe400078efcff */
[----:B------:R-:W-:Y:S01]  /*1c00*/  PRMT R32, RZ, 0x7610, R32 ;  /* 0x00007610ff207816 */ /* 0x000fe20000000020 */
[----:B0-----:R-:W-:-:S05]  /*1c10*/  IMAD.WIDE R20, R5, 0x2, R70 ;  /* 0x0000000205147825 */ /* 0x001fca00078e0246 */
[----:B------:R0:W3:Y:S01]  /*1c20*/  @!P1 LDG.E.U16 R90, desc[UR6][R20.64] ;  /* 0x00000006145a9981 */ /* 0x0000e2000c1e1500 */
[----:B------:R-:W-:Y:S02]  /*1c30*/  ISETP.GE.AND P1, PT, R23, UR5, PT ;  /* 0x0000000517007c0c */ /* 0x000fe4000bf26270 */
[----:B------:R-:W-:Y:S01]  /*1c40*/  LOP3.LUT R23, R22, 0x20, RZ, 0xfc, !PT ;  /* 0x0000002016177812 */ /* 0x000fe200078efcff */
[----:B0-----:R-:W-:Y:S01]  /*1c50*/  IMAD.WIDE R20, R7, 0x2, R70 ;  /* 0x0000000207147825 */ /* 0x001fe200078e0246 */
[----:B------:R-:W-:-:S04]  /*1c60*/  PRMT R33, RZ, 0x7610, R33 ;  /* 0x00007610ff217816 */ /* 0x000fc80000000021 */
[----:B------:R0:W4:Y:S01]  /*1c70*/  @!P0 LDG.E.U16 R32, desc[UR6][R20.64] ;  /* 0x0000000614208981 */ /* 0x000122000c1e1500 */
[----:B------:R-:W-:Y:S02]  /*1c80*/  ISETP.GE.AND P0, PT, R23, UR5, PT ;  /* 0x0000000517007c0c */ /* 0x000fe4000bf06270 */
[----:B------:R-:W-:Y:S02]  /*1c90*/  LOP3.LUT R23, R22, 0x28, RZ, 0xfc, !PT ;  /* 0x0000002816177812 */ /* 0x000fe400078efcff */
[----:B------:R-:W-:Y:S01]  /*1ca0*/  PRMT R34, RZ, 0x7610, R34 ;  /* 0x00007610ff227816 */ /* 0x000fe20000000022 */
[----:B0-----:R-:W-:-:S05]  /*1cb0*/  IMAD.WIDE R20, R10, 0x2, R70 ;  /* 0x000000020a147825 */ /* 0x001fca00078e0246 */
[----:B------:R0:W5:Y:S01]  /*1cc0*/  @!P1 LDG.E.U16 R33, desc[UR6][R20.64] ;  /* 0x0000000614219981 */ /* 0x000162000c1e1500 */
[----:B------:R-:W-:Y:S02]  /*1cd0*/  ISETP.GE.AND P1, PT, R23, UR5, PT ;  /* 0x0000000517007c0c */ /* 0x000fe4000bf26270 */
[----:B------:R-:W-:Y:S01]  /*1ce0*/  LOP3.LUT R23, R22, 0x30, RZ, 0xfc, !PT ;  /* 0x0000003016177812 */ /* 0x000fe200078efcff */
[----:B0-----:R-:W-:-:S05]  /*1cf0*/  IMAD.WIDE R20, R11, 0x2, R70 ;  /* 0x000000020b147825 */ /* 0x001fca00078e0246 */
[----:B------:R0:W3:Y:S01]  /*1d00*/  @!P0 LDG.E.U16 R34, desc[UR6][R20.64] ;  /* 0x0000000614228981 */ /* 0x0000e2000c1e1500 */
[----:B------:R-:W-:Y:S02]  /*1d10*/  ISETP.GE.AND P0, PT, R23, UR5, PT ;  /* 0x0000000517007c0c */ /* 0x000fe4000bf06270 */
[----:B------:R-:W-:Y:S02]  /*1d20*/  SHF.R.U32.HI R23, RZ, 0x4, R30 ;  /* 0x00000004ff177819 */ /* 0x000fe4000001161e */
[----:B------:R-:W-:-:S03]  /*1d30*/  PRMT R35, RZ, 0x7610, R35 ;  /* 0x00007610ff237816 */ /* 0x000fc60000000023 */
[----:B------:R-:W-:Y:S02]  /*1d40*/  VIADD R24, R23, 0x38 ;  /* 0x0000003817187836 */ /* 0x000fe40000000000 */
[----:B0-----:R-:W-:Y:S01]  /*1d50*/  IMAD.WIDE R20, R12, 0x2, R70 ;  /* 0x000000020c147825 */ /* 0x001fe200078e0246 */
[----:B------:R-:W-:-:S04]  /*1d60*/  PRMT R82, RZ, 0x7610, R82 ;  /* 0x00007610ff527816 */ /* 0x000fc80000000052 */
[----:B------:R0:W3:Y:S01]  /*1d70*/  @!P1 LDG.E.U16 R35, desc[UR6][R20.64] ;  /* 0x0000000614239981 */ /* 0x0000e2000c1e1500 */
        /* <DEDUP_REMOVED lines=9> */
[----:B------:R0:W3:Y:S01]  /*1e10*/  @!P1 LDG.E.U16 R85, desc[UR6][R20.64] ;  /* 0x0000000614559981 */ /* 0x0000e2000c1e1500 */
[----:B------:R-:W-:Y:S02]  /*1e20*/  ISETP.GE.AND P1, PT, R24, UR5, PT ;  /* 0x0000000518007c0c */ /* 0x000fe4000bf26270 */
[----:B------:R-:W-:Y:S01]  /*1e30*/  PRMT R86, RZ, 0x7610, R86 ;  /* 0x00007610ff567816 */ /* 0x000fe20000000056 */
[----:B0-----:R-:W-:-:S05]  /*1e40*/  IMAD.WIDE R20, R8, 0x2, R70 ;  /* 0x0000000208147825 */ /* 0x001fca00078e0246 */
[----:B------:R0:W3:Y:S01]  /*1e50*/  @!P0 LDG.E.U16 R87, desc[UR6][R20.64] ;  /* 0x0000000614578981 */ /* 0x0000e2000c1e1500 */
[----:B------:R-:W-:-:S04]  /*1e60*/  LOP3.LUT R24, R22, 0x50, RZ, 0xfc, !PT ;  /* 0x0000005016187812 */ /* 0x000fc800078efcff */
[----:B------:R-:W-:Y:S01]  /*1e70*/  ISETP.GE.AND P0, PT, R24, UR5, PT ;  /* 0x0000000518007c0c */ /* 0x000fe2000bf06270 */
[----:B0-----:R-:W-:-:S05]  /*1e80*/  IMAD.WIDE R20, R18, 0x2, R70 ;  /* 0x0000000212147825 */ /* 0x001fca00078e0246 */
[----:B------:R0:W3:Y:S01]  /*1e90*/  @!P1 LDG.E.U16 R86, desc[UR6][R20.64] ;  /* 0x0000000614569981 */ /* 0x0000e2000c1e1500 */
[----:B------:R-:W-:Y:S02]  /*1ea0*/  LOP3.LUT R24, R22, 0x58, RZ, 0xfc, !PT ;  /* 0x0000005816187812 */ /* 0x000fe400078efcff */
[----:B------:R-:W-:Y:S02]  /*1eb0*/  PRMT R84, RZ, 0x7610, R84 ;  /* 0x00007610ff547816 */ /* 0x000fe40000000054 */
[----:B------:R-:W-:Y:S01]  /*1ec0*/  ISETP.GE.AND P1, PT, R24, UR5, PT ;  /* 0x0000000518007c0c */ /* 0x000fe2000bf26270 */
[----:B------:R-:W-:Y:S01]  /*1ed0*/  VIADD R24, R23, 0x78 ;  /* 0x0000007817187836 */ /* 0x000fe20000000000 */
[----:B------:R-:W-:Y:S01]  /*1ee0*/  LOP3.LUT R23, R22, 0x60, RZ, 0xfc, !PT ;  /* 0x0000006016177812 */ /* 0x000fe200078efcff */
[----:B0-----:R-:W-:Y:S01]  /*1ef0*/  IMAD.WIDE R20, R17, 0x2, R70 ;  /* 0x0000000211147825 */ /* 0x001fe200078e0246 */
[----:B------:R-:W-:Y:S02]  /*1f00*/  PRMT R83, RZ, 0x7610, R83 ;  /* 0x00007610ff537816 */ /* 0x000fe40000000053 */
[----:B------:R-:W-:-:S02]  /*1f10*/  ISETP.GE.AND P2, PT, R24, UR5, PT ;  /* 0x0000000518007c0c */ /* 0x000fc4000bf46270 */
[----:B------:R0:W3:Y:S01]  /*1f20*/  @!P0 LDG.E.U16 R84, desc[UR6][R20.64] ;  /* 0x0000000614548981 */ /* 0x0000e2000c1e1500 */
[----:B------:R-:W-:Y:S02]  /*1f30*/  ISETP.GE.AND P0, PT, R23, UR5, PT ;  /* 0x0000000517007c0c */ /* 0x000fe4000bf06270 */
[----:B------:R-:W-:Y:S01]  /*1f40*/  LOP3.LUT R24, R22, 0x68, RZ, 0xfc, !PT ;  /* 0x0000006816187812 */ /* 0x000fe200078efcff */
[----:B0-----:R-:W-:Y:S01]  /*1f50*/  IMAD.WIDE R20, R16, 0x2, R70 ;  /* 0x0000000210147825 */ /* 0x001fe200078e0246 */
[----:B------:R-:W-:-:S04]  /*1f60*/  LOP3.LUT R26, R22, 0x70, RZ, 0xfc, !PT ;  /* 0x00000070161a7812 */ /* 0x000fc800078efcff */
[----:B------:R0:W3:Y:S01]  /*1f70*/  @!P1 LDG.E.U16 R83, desc[UR6][R20.64] ;  /* 0x0000000614539981 */ /* 0x0000e2000c1e1500 */
[----:B------:R-:W-:Y:S01]  /*1f80*/  ISETP.GE.AND P1, PT, R24, UR5, PT ;  /* 0x0000000518007c0c */ /* 0x000fe2000bf26270 */
[----:B------:R-:W-:-:S04]  /*1f90*/  IMAD.WIDE R24, R45, 0x2, R70 ;  /* 0x000000022d187825 */ /* 0x000fc800078e0246 */
[----:B------:R-:W-:Y:S01]  /*1fa0*/  IMAD.WIDE R22, R15, 0x2, R70 ;  /* 0x000000020f167825 */ /* 0x000fe200078e0246 */
[----:B0-----:R-:W-:Y:S02]  /*1fb0*/  PRMT R20, RZ, 0x7610, R20 ;  /* 0x00007610ff147816 */ /* 0x001fe40000000014 */
[----:B------:R-:W-:-:S04]  /*1fc0*/  PRMT R21, RZ, 0x7610, R21 ;  /* 0x00007610ff157816 */ /* 0x000fc80000000015 */
[----:B------:R0:W3:Y:S04]  /*1fd0*/  @!P0 LDG.E.U16 R20, desc[UR6][R22.64] ;  /* 0x0000000616148981 */ /* 0x0000e8000c1e1500 */
[----:B------:R1:W3:Y:S01]  /*1fe0*/  @!P2 LDG.E.U16 R21, desc[UR6][R24.64] ;  /* 0x000000061815a981 */ /* 0x0002e2000c1e1500 */
[----:B------:R-:W-:Y:S02]  /*1ff0*/  ISETP.GE.AND P2, PT, R26, UR5, PT ;  /* 0x000000051a007c0c */ /* 0x000fe4000bf46270 */
[----:B0-----:R-:W-:Y:S01]  /*2000*/  PRMT R22, RZ, 0x7610, R22 ;  /* 0x00007610ff167816 */ /* 0x001fe20000000016 */
[----:B-1----:R-:W-:-:S05]  /*2010*/  IMAD.WIDE R24, R14, 0x2, R70 ;  /* 0x000000020e187825 */ /* 0x002fca00078e0246 */
[----:B------:R0:W3:Y:S01]  /*2020*/  @!P1 LDG.E.U16 R22, desc[UR6][R24.64] ;  /* 0x0000000618169981 */ /* 0x0000e2000c1e1500 */
[----:B------:R-:W-:Y:S01]  /*2030*/  IMAD.WIDE R26, R19, 0x2, R70 ;  /* 0x00000002131a7825 */ /* 0x000fe200078e0246 */
[----:B0-----:R-:W-:-:S06]  /*2040*/  PRMT R24, RZ, 0x7610, R24 ;  /* 0x00007610ff187816 */ /* 0x001fcc0000000018 */
[----:B------:R0:W3:Y:S01]  /*2050*/  @!P2 LDG.E.U16 R24, desc[UR6][R26.64] ;  /* 0x000000061a18a981 */ /* 0x0000e2000c1e1500 */
[-C--:B------:R-:W-:Y:S02]  /*2060*/  LOP3.LUT R49, R49, R48.reuse, RZ, 0x3c, !PT ;  /* 0x0000003031317212 */ /* 0x080fe400078e3cff */
[----:B------:R-:W-:Y:S02]  /*2070*/  LOP3.LUT R23, R30, 0x7f, RZ, 0xc0, !PT ;  /* 0x0000007f1e177812 */ /* 0x000fe400078ec0ff */
[----:B------:R-:W-:Y:S02]  /*2080*/  LOP3.LUT R48, R49, R48, RZ, 0x3c, !PT ;  /* 0x0000003031307212 */ /* 0x000fe400078e3cff */
[----:B------:R-:W-:Y:S02]  /*2090*/  ISETP.GE.AND P0, PT, R23, UR5, PT ;  /* 0x0000000517007c0c */ /* 0x000fe4000bf06270 */
[----:B------:R-:W-:Y:S02]  /*20a0*/  LOP3.LUT R49, R49, R48, RZ, 0x3c, !PT ;  /* 0x0000003031317212 */ /* 0x000fe400078e3cff */
[----:B------:R-:W-:Y:S01]  /*20b0*/  PRMT R25, RZ, 0x7610, R25 ;  /* 0x00007610ff197816 */ /* 0x000fe20000000019 */
[----:B0-----:R-:W-:Y:S01]  /*20c0*/  IMAD.WIDE R26, R47, 0x2, R48 ;  /* 0x000000022f1a7825 */ /* 0x001fe200078e0230 */
[----:B------:R-:W-:Y:S01]  /*20d0*/  BAR.SYNC.DEFER_BLOCKING 0x0 ;  /* 0x0000000000007b1d */ /* 0x000fe20000010000 */
[----:B------:R-:W-:-:S02]  /*20e0*/  SHF.R.S32.HI R31, RZ, 0x6, R30 ;  /* 0x00000006ff1f7819 */ /* 0x000fc4000001141e */
[----:B------:R-:W-:Y:S02]  /*20f0*/  IMAD.WIDE R28, R47, 0x2, R50 ;  /* 0x000000022f1c7825 */ /* 0x000fe400078e0232 */
[----:B------:R-:W-:Y:S02]  /*2100*/  SGXT R31, R31, 0x1 ;  /* 0x000000011f1f781a */ /* 0x000fe40000000200 */
[----:B------:R-:W-:Y:S01]  /*2110*/  IMAD.SHL.U32 R30, R30, 0x2, RZ ;  /* 0x000000021e1e7824 */ /* 0x000fe200078e00ff */
[----:B------:R-:W-:Y:S02]  /*2120*/  LOP3.LUT R57, R57, R56, RZ, 0x3c, !PT ;  /* 0x0000003839397212 */ /* 0x000fe400078e3cff */
[----:B------:R-:W-:Y:S01]  /*2130*/  LOP3.LUT R31, R31, 0x90, RZ, 0xc0, !PT ;  /* 0x000000901f1f7812 */ /* 0x000fe200078ec0ff */
[----:B------:R0:W3:Y:S02]  /*2140*/  @!P0 LDG.E.U16 R25, desc[UR6][R26.64] ;  /* 0x000000061a198981 */ /* 0x0000e4000c1e1500 */
[----:B0-----:R-:W-:-:S02]  /*2150*/  PRMT R26, RZ, 0x7610, R26 ;  /* 0x00007610ff1a7816 */ /* 0x001fc4000000001a */
[----:B------:R-:W-:-:S04]  /*2160*/  PRMT R27, RZ, 0x7610, R27 ;  /* 0x00007610ff1b7816 */ /* 0x000fc8000000001b */
[----:B------:R0:W3:Y:S01]  /*2170*/  @!P0 LDG.E.U16 R26, desc[UR6][R28.64] ;  /* 0x000000061c1a8981 */ /* 0x0000e2000c1e1500 */
[----:B------:R-:W-:Y:S02]  /*2180*/  LOP3.LUT R56, R57, R56, RZ, 0x3c, !PT ;  /* 0x0000003839387212 */ /* 0x000fe400078e3cff */
[----:B------:R-:W-:Y:S01]  /*2190*/  LOP3.LUT R59, R59, R58, RZ, 0x3c, !PT ;  /* 0x0000003a3b3b7212 */ /* 0x000fe200078e3cff */
[----:B0-----:R-:W-:Y:S01]  /*21a0*/  IMAD.WIDE R28, R47, 0x2, R52 ;  /* 0x000000022f1c7825 */ /* 0x001fe200078e0234 */
[----:B------:R-:W-:-:S04]  /*21b0*/  LOP3.LUT R57, R57, R56, RZ, 0x3c, !PT ;  /* 0x0000003839397212 */ /* 0x000fc800078e3cff */
[----:B------:R0:W3:Y:S01]  /*21c0*/  @!P0 LDG.E.U16 R27, desc[UR6][R28.64] ;  /* 0x000000061c1b8981 */ /* 0x0000e2000c1e1500 */
[----:B------:R-:W-:Y:S02]  /*21d0*/  LOP3.LUT R58, R59, R58, RZ, 0x3c, !PT ;  /* 0x0000003a3b3a7212 */ /* 0x000fe400078e3cff */
[----:B------:R-:W-:Y:S02]  /*21e0*/  LOP3.LUT R61, R61, R60, RZ, 0x3c, !PT ;  /* 0x0000003c3d3d7212 */ /* 0x000fe400078e3cff */
[----:B0-----:R-:W-:Y:S01]  /*21f0*/  LOP3.LUT R28, R31, 0x7e, R30, 0x78, !PT ;  /* 0x0000007e1f1c7812 */ /* 0x001fe200078e781e */
[----:B------:R-:W-:Y:S01]  /*2200*/  IMAD.WIDE R30, R47, 0x2, R54 ;  /* 0x000000022f1e7825 */ /* 0x000fe200078e0236 */
[----:B------:R-:W-:-:S03]  /*2210*/  PRMT R29, RZ, 0x7610, R29 ;  /* 0x00007610ff1d7816 */ /* 0x000fc6000000001d */
[----:B--2---:R0:W-:Y:S01]  /*2220*/  STS.U16 [R28+UR4], R88 ;  /* 0x000000581c007988 */ /* 0x0041e20008000404 */
[----:B------:R-:W-:-:S03]  /*2230*/  LOP3.LUT R59, R59, R58, RZ, 0x3c, !PT ;  /* 0x0000003a3b3b7212 */ /* 0x000fc600078e3cff */
[----:B------:R1:W2:Y:S01]  /*2240*/  @!P0 LDG.E.U16 R29, desc[UR6][R30.64] ;  /* 0x000000061e1d8981 */ /* 0x0002a2000c1e1500 */
[----:B------:R-:W-:Y:S01]  /*2250*/  LOP3.LUT R60, R61, R60, RZ, 0x3c, !PT ;  /* 0x0000003c3d3c7212 */ /* 0x000fe200078e3cff */
[----:B0-----:R-:W-:Y:S01]  /*2260*/  IMAD.WIDE R88, R47, 0x2, R56 ;  /* 0x000000022f587825 */ /* 0x001fe200078e0238 */
[----:B-1----:R-:W-:Y:S02]  /*2270*/  PRMT R30, RZ, 0x7610, R30 ;  /* 0x00007610ff1e7816 */ /* 0x002fe4000000001e */
[----:B------:R-:W-:Y:S02]  /*2280*/  PRMT R31, RZ, 0x7610, R31 ;  /* 0x00007610ff1f7816 */ /* 0x000fe4000000001f */
[----:B------:R-:W-:Y:S02]  /*2290*/  LOP3.LUT R63, R63, R62, RZ, 0x3c, !PT ;  /* 0x0000003e3f3f7212 */ /* 0x000fe400078e3cff */
[----:B------:R0:W2:Y:S01]  /*22a0*/  @!P0 LDG.E.U16 R30, desc[UR6][R88.64] ;  /* 0x00000006581e8981 */ /* 0x0000a2000c1e1500 */
[----:B------:R-:W-:-:S02]  /*22b0*/  LOP3.LUT R61, R61, R60, RZ, 0x3c, !PT ;  /* 0x0000003c3d3d7212 */ /* 0x000fc400078e3cff */
[----:B------:R-:W-:Y:S02]  /*22c0*/  LOP3.LUT R62, R63, R62, RZ, 0x3c, !PT ;  /* 0x0000003e3f3e7212 */ /* 0x000fe400078e3cff */
[----:B------:R-:W-:Y:S01]  /*22d0*/  LOP3.LUT R65, R65, R64, RZ, 0x3c, !PT ;  /* 0x0000004041417212 */ /* 0x000fe200078e3cff */
[----:B0-----:R-:W-:Y:S01]  /*22e0*/  IMAD.WIDE R88, R47, 0x2, R58 ;  /* 0x000000022f587825 */ /* 0x001fe200078e023a */
[----:B----4-:R0:W-:Y:S01]  /*22f0*/  STS.U16 [R28+UR4+0x200], R32 ;  /* 0x000200201c007988 */ /* 0x0101e20008000404 */
[----:B------:R-:W-:-:S03]  /*2300*/  LOP3.LUT R63, R63, R62, RZ, 0x3c, !PT ;  /* 0x0000003e3f3f7212 */ /* 0x000fc600078e3cff */
[----:B------:R1:W4:Y:S01]  /*2310*/  @!P0 LDG.E.U16 R31, desc[UR6][R88.64] ;  /* 0x00000006581f8981 */ /* 0x000322000c1e1500 */
[----:B------:R-:W-:Y:S02]  /*2320*/  LOP3.LUT R64, R65, R64, RZ, 0x3c, !PT ;  /* 0x0000004041407212 */ /* 0x000fe400078e3cff */
[----:B0-----:R-:W-:Y:S01]  /*2330*/  PRMT R32, RZ, 0x7610, R32 ;  /* 0x00007610ff207816 */ /* 0x001fe20000000020 */
[----:B-1----:R-:W-:Y:S01]  /*2340*/  IMAD.WIDE R88, R47, 0x2, R60 ;  /* 0x000000022f587825 */ /* 0x002fe200078e023c */
[----:B-----5:R0:W-:Y:S01]  /*2350*/  STS.U16 [R28+UR4+0x300], R33 ;  /* 0x000300211c007988 */ /* 0x0201e20008000404 */
[----:B------:R-:W-:-:S03]  /*2360*/  LOP3.LUT R67, R67, R66, RZ, 0x3c, !PT ;  /* 0x0000004243437212 */ /* 0x000fc600078e3cff */
[----:B------:R1:W5:Y:S01]  /*2370*/  @!P0 LDG.E.U16 R32, desc[UR6][R88.64] ;  /* 0x0000000658208981 */ /* 0x000362000c1e1500 */
[----:B------:R-:W-:Y:S02]  /*2380*/  LOP3.LUT R65, R65, R64, RZ, 0x3c, !PT ;  /* 0x0000004041417212 */ /* 0x000fe400078e3cff */
[----:B0-----:R-:W-:Y:S01]  /*2390*/  PRMT R33, RZ, 0x7610, R33 ;  /* 0x00007610ff217816 */ /* 0x001fe20000000021 */
[----:B-1----:R-:W-:Y:S01]  /*23a0*/  IMAD.WIDE R88, R47, 0x2, R62 ;  /* 0x000000022f587825 */ /* 0x002fe200078e023e */
[----:B------:R-:W-:Y:S01]  /*23b0*/  LOP3.LUT R66, R67, R66, RZ, 0x3c, !PT ;  /* 0x0000004243427212 */ /* 0x000fe200078e3cff */
[----:B---3--:R0:W-:Y:S01]  /*23c0*/  STS.U16 [R28+UR4+0x400], R34 ;  /* 0x000400221c007988 */ /* 0x0081e20008000404 */
[----:B------:R-:W-:-:S03]  /*23d0*/  LOP3.LUT R69, R69, R68, RZ, 0x3c, !PT ;  /* 0x0000004445457212 */ /* 0x000fc600078e3cff */
[----:B------:R1:W3:Y:S01]  /*23e0*/  @!P0 LDG.E.U16 R33, desc[UR6][R88.64] ;  /* 0x0000000658218981 */ /* 0x0002e2000c1e1500 */
[----:B------:R-:W-:Y:S02]  /*23f0*/  LOP3.LUT R67, R67, R66, RZ, 0x3c, !PT ;  /* 0x0000004243437212 */ /* 0x000fe400078e3cff */
[----:B0-----:R-:W-:Y:S01]  /*2400*/  PRMT R34, RZ, 0x7610, R34 ;  /* 0x00007610ff227816 */ /* 0x001fe20000000022 */
[----:B-1----:R-:W-:Y:S01]  /*2410*/  IMAD.WIDE R88, R47, 0x2, R64 ;  /* 0x000000022f587825 */ /* 0x002fe200078e0240 */
[----:B------:R-:W-:Y:S01]  /*2420*/  LOP3.LUT R68, R69, R68, RZ, 0x3c, !PT ;  /* 0x0000004445447212 */ /* 0x000fe200078e3cff */
[----:B------:R0:W-:Y:S01]  /*2430*/  STS.U16 [R28+UR4+0x500], R35 ;  /* 0x000500231c007988 */ /* 0x0001e20008000404 */
[----:B------:R-:W-:-:S03]  /*2440*/  LOP3.LUT R73, R73, R72, RZ, 0x3c, !PT ;  /* 0x0000004849497212 */ /* 0x000fc600078e3cff */
[----:B------:R1:W2:Y:S01]  /*2450*/  @!P0 LDG.E.U16 R34, desc[UR6][R88.64] ;  /* 0x0000000658228981 */ /* 0x0002a2000c1e1500 */
[----:B------:R-:W-:Y:S02]  /*2460*/  LOP3.LUT R69, R69, R68, RZ, 0x3c, !PT ;  /* 0x0000004445457212 */ /* 0x000fe400078e3cff */
[----:B0-----:R-:W-:Y:S01]  /*2470*/  PRMT R35, RZ, 0x7610, R35 ;  /* 0x00007610ff237816 */ /* 0x001fe20000000023 */
[----:B-1----:R-:W-:Y:S01]  /*2480*/  IMAD.WIDE R88, R47, 0x2, R66 ;  /* 0x000000022f587825 */ /* 0x002fe200078e0242 */
[----:B------:R-:W-:Y:S01]  /*2490*/  LOP3.LUT R72, R73, R72, RZ, 0x3c, !PT ;  /* 0x0000004849487212 */ /* 0x000fe200078e3cff */
[----:B------:R0:W-:Y:S01]  /*24a0*/  STS.U16 [R28+UR4+0x600], R82 ;  /* 0x000600521c007988 */ /* 0x0001e20008000404 */
[----:B------:R-:W-:-:S03]  /*24b0*/  LOP3.LUT R75, R75, R74, RZ, 0x3c, !PT ;  /* 0x0000004a4b4b7212 */ /* 0x000fc600078e3cff */
[----:B------:R1:W4:Y:S01]  /*24c0*/  @!P0 LDG.E.U16 R35, desc[UR6][R88.64] ;  /* 0x0000000658238981 */ /* 0x000322000c1e1500 */
[----:B------:R-:W-:Y:S02]  /*24d0*/  LOP3.LUT R73, R73, R72, RZ, 0x3c, !PT ;  /* 0x0000004849497212 */ /* 0x000fe400078e3cff */
[----:B0-----:R-:W-:Y:S01]  /*24e0*/  PRMT R82, RZ, 0x7610, R82 ;  /* 0x00007610ff527816 */ /* 0x001fe20000000052 */
[----:B-1----:R-:W-:Y:S01]  /*24f0*/  IMAD.WIDE R88, R47, 0x2, R68 ;  /* 0x000000022f587825 */ /* 0x002fe200078e0244 */
[----:B------:R-:W-:Y:S01]  /*2500*/  LOP3.LUT R74, R75, R74, RZ, 0x3c, !PT ;  /* 0x0000004a4b4a7212 */ /* 0x000fe200078e3cff */
[----:B------:R0:W-:Y:S01]  /*2510*/  STS.U16 [R28+UR4+0x700], R85 ;  /* 0x000700551c007988 */ /* 0x0001e20008000404 */
[----:B------:R-:W-:-:S03]  /*2520*/  LOP3.LUT R77, R77, R76, RZ, 0x3c, !PT ;  /* 0x0000004c4d4d7212 */ /* 0x000fc600078e3cff */
[----:B------:R1:W5:Y:S01]  /*2530*/  @!P0 LDG.E.U16 R82, desc[UR6][R88.64] ;  /* 0x0000000658528981 */ /* 0x000362000c1e1500 */
[----:B------:R-:W-:Y:S02]  /*2540*/  LOP3.LUT R75, R75, R74, RZ, 0x3c, !PT ;  /* 0x0000004a4b4b7212 */ /* 0x000fe400078e3cff */
[----:B0-----:R-:W-:Y:S01]  /*2550*/  PRMT R85, RZ, 0x7610, R85 ;  /* 0x00007610ff557816 */ /* 0x001fe20000000055 */
[----:B-1----:R-:W-:Y:S01]  /*2560*/  IMAD.WIDE R88, R47, 0x2, R72 ;  /* 0x000000022f587825 */ /* 0x002fe200078e0248 */
[----:B------:R-:W-:Y:S01]  /*2570*/  LOP3.LUT R76, R77, R76, RZ, 0x3c, !PT ;  /* 0x0000004c4d4c7212 */ /* 0x000fe200078e3cff */
[----:B------:R0:W-:Y:S01]  /*2580*/  STS.U16 [R28+UR4+0x800], R87 ;  /* 0x000800571c007988 */ /* 0x0001e20008000404 */
        /* <DEDUP_REMOVED lines=12> */
[C---:B------:R-:W-:Y:S01]  /*2650*/  LOP3.LUT R80, R81.reuse, R80, RZ, 0x3c, !PT ;  /* 0x0000005051507212 */ /* 0x040fe200078e3cff */
[----:B------:R0:W-:Y:S04]  /*2660*/  STS.U16 [R28+UR4+0x100], R90 ;  /* 0x0001005a1c007988 */ /* 0x0001e80008000404 */
[----:B------:R1:W3:Y:S01]  /*2670*/  @!P0 LDG.E.U16 R86, desc[UR6][R88.64] ;  /* 0x0000000658568981 */ /* 0x0002e2000c1e1500 */
[----:B------:R-:W-:-:S02]  /*2680*/  LOP3.LUT R81, R81, R80, RZ, 0x3c, !PT ;  /* 0x0000005051517212 */ /* 0x000fc400078e3cff */
[----:B0-----:R-:W-:Y:S01]  /*2690*/  PRMT R90, RZ, 0x7610, R90 ;  /* 0x00007610ff5a7816 */ /* 0x001fe2000000005a */
[----:B-1----:R-:W-:Y:S01]  /*26a0*/  IMAD.WIDE R88, R47, 0x2, R78 ;  /* 0x000000022f587825 */ /* 0x002fe200078e024e */
[----:B------:R-:W-:-:S04]  /*26b0*/  PRMT R91, RZ, 0x7610, R91 ;  /* 0x00007610ff5b7816 */ /* 0x000fc8000000005b */
[----:B------:R0:W3:Y:S02]  /*26c0*/  @!P0 LDG.E.U16 R90, desc[UR6][R88.64] ;  /* 0x00000006585a8981 */ /* 0x0000e4000c1e1500 */
[----:B0-----:R-:W-:-:S05]  /*26d0*/  IMAD.WIDE R88, R47, 0x2, R80 ;  /* 0x000000022f587825 */ /* 0x001fca00078e0250 */
[----:B------:R0:W3:Y:S01]  /*26e0*/  @!P0 LDG.E.U16 R91, desc[UR6][R88.64] ;  /* 0x00000006585b8981 */ /* 0x0000e2000c1e1500 */
[----:B------:R-:W1:Y:S01]  /*26f0*/  S2R R92, SR_TID.X ;  /* 0x00000000005c7919 */ /* 0x000e620000002100 */
[----:B------:R-:W-:Y:S02]  /*2700*/  IMAD.SHL.U32 R23, R23, 0x2, RZ ;  /* 0x0000000217177824 */ /* 0x000fe400078e00ff */
[----:B------:R0:W-:Y:S04]  /*2710*/  STS.U16 [R28+UR4+0xb00], R83 ;  /* 0x000b00531c007988 */ /* 0x0001e80008000404 */
[----:B------:R1:W-:Y:S04]  /*2720*/  STS.U16 [R28+UR4+0xa00], R84 ;  /* 0x000a00541c007988 */ /* 0x0003e80008000404 */
[----:B------:R1:W-:Y:S01]  /*2730*/  STS.U16 [R28+UR4+0xc00], R20 ;  /* 0x000c00141c007988 */ /* 0x0003e20008000404 */
[----:B0-----:R-:W-:-:S03]  /*2740*/  LOP3.LUT R83, R23, 0x10, RZ, 0x3c, !PT ;  /* 0x0000001017537812 */ /* 0x001fc600078e3cff */
[----:B------:R0:W-:Y:S04]  /*2750*/  STS.U16 [R28+UR4+0xd00], R22 ;  /* 0x000d00161c007988 */ /* 0x0001e80008000404 */
[----:B------:R0:W-:Y:S01]  /*2760*/  STS.U16 [R28+UR4+0xe00], R24 ;  /* 0x000e00181c007988 */ /* 0x0001e20008000404 */
[----:B-1----:R-:W-:-:S05]  /*2770*/  LOP3.LUT R92, R92, 0x7f, RZ, 0xc0, !PT ;  /* 0x0000007f5c5c7812 */ /* 0x002fca00078ec0ff */
[----:B------:R-:W-:Y:S01]  /*2780*/  IMAD.SHL.U32 R92, R92, 0x2, RZ ;  /* 0x000000025c5c7824 */ /* 0x000fe200078e00ff */
[----:B------:R-:W-:Y:S04]  /*2790*/  STS.U16 [R28+UR4+0xf00], R21 ;  /* 0x000f00151c007988 */ /* 0x000fe80008000404 */
[C---:B------:R-:W-:Y:S02]  /*27a0*/  LOP3.LUT R84, R92.reuse, 0x10, RZ, 0x3c, !PT ;  /* 0x000000105c547812 */ /* 0x040fe400078e3cff */
[C---:B------:R-:W-:Y:S02]  /*27b0*/  LOP3.LUT R20, R92.reuse, 0x20, RZ, 0x3c, !PT ;  /* 0x000000205c147812 */ /* 0x040fe400078e3cff */
[C---:B0-----:R-:W-:Y:S02]  /*27c0*/  LOP3.LUT R22, R92.reuse, 0x30, RZ, 0x3c, !PT ;  /* 0x000000305c167812 */ /* 0x041fe400078e3cff */
[----:B------:R-:W-:-:S02]  /*27d0*/  LOP3.LUT R88, R92, 0x40, RZ, 0x3c, !PT ;  /* 0x000000405c587812 */ /* 0x000fc400078e3cff */
[C---:B------:R-:W-:Y:S02]  /*27e0*/  LOP3.LUT R24, R92.reuse, 0x50, RZ, 0x3c, !PT ;  /* 0x000000505c187812 */ /* 0x040fe400078e3cff */
[C---:B------:R-:W-:Y:S02]  /*27f0*/  LOP3.LUT R89, R92.reuse, 0x60, RZ, 0x3c, !PT ;  /* 0x000000605c597812 */ /* 0x040fe400078e3cff */
[----:B------:R-:W-:Y:S01]  /*2800*/  LOP3.LUT R92, R92, 0x70, RZ, 0x3c, !PT ;  /* 0x000000705c5c7812 */ /* 0x000fe200078e3cff */
[----:B------:R-:W-:Y:S04]  /*2810*/  STS.U16 [R23+UR4+0x1000], R25 ;  /* 0x0010001917007988 */ /* 0x000fe80008000404 */
[----:B--2---:R-:W-:Y:S04]  /*2820*/  STS.U16 [R23+UR4+0x1800], R34 ;  /* 0x0018002217007988 */ /* 0x004fe80008000404 */
[----:B------:R-:W-:Y:S04]  /*2830*/  STS.U16 [R83+UR4+0x1100], R26 ;  /* 0x0011001a53007988 */ /* 0x000fe80008000404 */
[----:B----4-:R-:W-:Y:S04]  /*2840*/  STS.U16 [R84+UR4+0x1900], R35 ;  /* 0x0019002354007988 */ /* 0x010fe80008000404 */
[----:B------:R-:W-:Y:S04]  /*2850*/  STS.U16 [R20+UR4+0x1200], R27 ;  /* 0x0012001b14007988 */ /* 0x000fe80008000404 */
[----:B-----5:R-:W-:Y:S04]  /*2860*/  STS.U16 [R20+UR4+0x1a00], R82 ;  /* 0x001a005214007988 */ /* 0x020fe80008000404 */
[----:B------:R-:W-:Y:S04]  /*2870*/  STS.U16 [R22+UR4+0x1300], R29 ;  /* 0x0013001d16007988 */ /* 0x000fe80008000404 */
[----:B---3--:R-:W-:Y:S04]  /*2880*/  STS.U16 [R22+UR4+0x1b00], R85 ;  /* 0x001b005516007988 */ /* 0x008fe80008000404 */
[----:B------:R-:W-:Y:S04]  /*2890*/  STS.U16 [R88+UR4+0x1400], R30 ;  /* 0x0014001e58007988 */ /* 0x000fe80008000404 */
[----:B------:R-:W-:Y:S04]  /*28a0*/  STS.U16 [R88+UR4+0x1c00], R87 ;  /* 0x001c005758007988 */ /* 0x000fe80008000404 */
[----:B------:R-:W-:Y:S04]  /*28b0*/  STS.U16 [R24+UR4+0x1500], R31 ;  /* 0x0015001f18007988 */ /* 0x000fe80008000404 */
[----:B------:R-:W-:Y:S04]  /*28c0*/  STS.U16 [R24+UR4+0x1d00], R86 ;  /* 0x001d005618007988 */ /* 0x000fe80008000404 */
[----:B------:R-:W-:Y:S04]  /*28d0*/  STS.U16 [R89+UR4+0x1600], R32 ;  /* 0x0016002059007988 */ /* 0x000fe80008000404 */
[----:B------:R-:W-:Y:S04]  /*28e0*/  STS.U16 [R89+UR4+0x1e00], R90 ;  /* 0x001e005a59007988 */ /* 0x000fe80008000404 */
[----:B------:R-:W-:Y:S04]  /*28f0*/  STS.U16 [R92+UR4+0x1700], R33 ;  /* 0x001700215c007988 */ /* 0x000fe80008000404 */
[----:B------:R-:W-:Y:S01]  /*2900*/  STS.U16 [R92+UR4+0x1f00], R91 ;  /* 0x001f005b5c007988 */ /* 0x000fe20008000404 */
[----:B------:R-:W-:Y:S06]  /*2910*/  BAR.SYNC.DEFER_BLOCKING 0x0 ;  /* 0x0000000000007b1d */ /* 0x000fec0000010000 */
[----:B------:R-:W-:Y:S04]  /*2920*/  LDSM.16.MT88.4 R20, [R42] ;  /* 0x000000002a14783b */ /* 0x000fe80000004200 */
[----:B------:R-:W0:Y:S04]  /*2930*/  LDSM.16.M88.4 R28, [R41+UR4+0x1000] ;  /* 0x00100004291c783b */ /* 0x000e280008000200 */
[----:B------:R-:W1:Y:S04]  /*2940*/  LDSM.16.MT88.4 R32, [R42+0x200] ;  /* 0x000200002a20783b */ /* 0x000e680000004200 */
[----:B------:R-:W-:Y:S01]  /*2950*/  LDSM.16.M88.4 R24, [R40+UR4+0x1000] ;  /* 0x001000042818783b */ /* 0x000fe20008000200 */
[----:B0-----:R-:W-:Y:S03]  /*2960*/  HMMA.16816.F32.BF16 R36, R20, R28, R36 ;  /* 0x0000001c1424723c */ /* 0x001fe60000041824 */
[----:B------:R-:W0:-:S15]  /*2970*/  LDSM.16.MT88.4 R20, [R42+0x400] ;  /* 0x000400002a14783b */ /* 0x000e1e0000004200 */
[----:B------:R-:W-:-:S06]  /*2980*/  NOP ;  /* 0x0000000000007918 */ /* 0x000fcc0000000000 */
[----:B-1----:R-:W-:Y:S01]  /*2990*/  HMMA.16816.F32.BF16 R36, R32, R30, R36 ;  /* 0x0000001e2024723c */ /* 0x002fe20000041824 */
[----:B------:R-:W1:Y:S04]  /*29a0*/  LDSM.16.MT88.4 R28, [R42+0x600] ;  /* 0x000600002a1c783b */ /* 0x000e680000004200 */
[----:B------:R-:W-:-:S15]  /*29b0*/  LDSM.16.M88.4 R32, [R41+UR4+0x1080] ;  /* 0x001080042920783b */ /* 0x000fde0008000200 */
[----:B------:R-:W-:-:S04]  /*29c0*/  NOP ;  /* 0x0000000000007918 */ /* 0x000fc80000000000 */
[----:B0-----:R-:W-:Y:S01]  /*29d0*/  HMMA.16816.F32.BF16 R36, R20, R24, R36 ;  /* 0x000000181424723c */ /* 0x001fe20000041824 */
[----:B------:R-:W0:-:S15]  /*29e0*/  LDSM.16.MT88.4 R20, [R42+0x800] ;  /* 0x000800002a14783b */ /* 0x000e1e0000004200 */
[----:B------:R-:W-:-:S08]  /*29f0*/  NOP ;  /* 0x0000000000007918 */ /* 0x000fd00000000000 */
        /* <DEDUP_REMOVED lines=8> */
[----:B------:R-:W1:Y:S01]  /*2a80*/  LDSM.16.MT88.4 R24, [R42+0xe00] ;  /* 0x000e00002a18783b */ /* 0x000e620000004200 */
[----:B------:R-:W-:Y:S02]  /*2a90*/  VIADD R46, R46, 0xffffffff ;  /* 0xffffffff2e2e7836 */ /* 0x000fe40000000000 */
[----:B------:R-:W-:-:S03]  /*2aa0*/  IMAD.WIDE R32, R13, 0x2, R76 ;  /* 0x000000020d207825 */ /* 0x000fc600078e024c */
[----:B------:R-:W-:Y:S01]  /*2ab0*/  ISETP.NE.U32.AND P0, PT, R46, RZ, PT ;  /* 0x000000ff2e00720c */ /* 0x000fe20003f05070 */
[----:B------:R-:W-:-:S15]  /*2ac0*/  IMAD.WIDE R34, R13, 0x2, R80 ;  /* 0x000000020d227825 */ /* 0x000fde00078e0250 */
[----:B------:R-:W-:-:S01]  /*2ad0*/  NOP ;  /* 0x0000000000007918 */ /* 0x000fc20000000000 */
[----:B0-----:R-:W-:Y:S01]  /*2ae0*/  HMMA.16816.F32.BF16 R20, R28, R36, R20 ;  /* 0x000000241c14723c */ /* 0x001fe20000041814 */
[----:B------:R-:W-:Y:S02]  /*2af0*/  IMAD.MOV.U32 R81, RZ, RZ, R34 ;  /* 0x000000ffff517224 */ /* 0x000fe400078e0022 */
[----:B------:R-:W-:-:S04]  /*2b00*/  IMAD.MOV.U32 R80, RZ, RZ, R35 ;  /* 0x000000ffff507224 */ /* 0x000fc800078e0023 */
[----:B------:R-:W-:-:S04]  /*2b10*/  IMAD.WIDE R28, R13, 0x2, R66 ;  /* 0x000000020d1c7825 */ /* 0x000fc800078e0242 */
[----:B------:R-:W-:Y:S02]  /*2b20*/  IMAD.MOV.U32 R77, RZ, RZ, R32 ;  /* 0x000000ffff4d7224 */ /* 0x000fe400078e0020 */
[----:B------:R-:W-:Y:S02]  /*2b30*/  IMAD.MOV.U32 R76, RZ, RZ, R33 ;  /* 0x000000ffff4c7224 */ /* 0x000fe400078e0021 */
[----:B------:R-:W-:Y:S02]  /*2b40*/  IMAD.MOV.U32 R67, RZ, RZ, R28 ;  /* 0x000000ffff437224 */ /* 0x000fe400078e001c */
[----:B------:R-:W-:Y:S02]  /*2b50*/  IMAD.MOV.U32 R66, RZ, RZ, R29 ;  /* 0x000000ffff427224 */ /* 0x000fe400078e001d */
[----:B------:R-:W-:-:S04]  /*2b60*/  IMAD.WIDE R34, R13, 0x2, R74 ;  /* 0x000000020d227825 */ /* 0x000fc800078e024a */
[----:B------:R-:W-:-:S04]  /*2b70*/  IMAD.WIDE R32, R13, 0x2, R72 ;  /* 0x000000020d207825 */ /* 0x000fc800078e0248 */
[----:B------:R-:W-:-:S04]  /*2b80*/  IMAD.WIDE R30, R13, 0x2, R64 ;  /* 0x000000020d1e7825 */ /* 0x000fc800078e0240 */
[----:B------:R-:W-:Y:S01]  /*2b90*/  IMAD.WIDE R28, R13, 0x2, R62 ;  /* 0x000000020d1c7825 */ /* 0x000fe200078e023e */
[----:B-1----:R-:W-:Y:S01]  /*2ba0*/  HMMA.16816.F32.BF16 R36, R24, R38, R20 ;  /* 0x000000261824723c */ /* 0x002fe20000041814 */
[----:B------:R-:W-:Y:S02]  /*2bb0*/  UIADD3 UR5, UR5, -0x80, URZ ;  /* 0xffffff8005057890 */ /* 0x000fe4000fffe03f */
[----:B------:R-:W-:Y:S02]  /*2bc0*/  IMAD.MOV.U32 R75, RZ, RZ, R34 ;  /* 0x000000ffff4b7224 */ /* 0x000fe400078e0022 */
[----:B------:R-:W-:Y:S02]  /*2bd0*/  IMAD.MOV.U32 R74, RZ, RZ, R35 ;  /* 0x000000ffff4a7224 */ /* 0x000fe400078e0023 */
[----:B------:R-:W-:Y:S02]  /*2be0*/  IMAD.MOV.U32 R73, RZ, RZ, R32 ;  /* 0x000000ffff497224 */ /* 0x000fe400078e0020 */
[----:B------:R-:W-:-:S02]  /*2bf0*/  IMAD.MOV.U32 R72, RZ, RZ, R33 ;  /* 0x000000ffff487224 */ /* 0x000fc400078e0021 */
[----:B------:R-:W-:Y:S02]  /*2c00*/  IMAD.MOV.U32 R65, RZ, RZ, R30 ;  /* 0x000000ffff417224 */ /* 0x000fe400078e001e */
[----:B------:R-:W-:Y:S02]  /*2c10*/  IMAD.MOV.U32 R64, RZ, RZ, R31 ;  /* 0x000000ffff407224 */ /* 0x000fe400078e001f */
[----:B------:R-:W-:Y:S02]  /*2c20*/  IMAD.MOV.U32 R63, RZ, RZ, R28 ;  /* 0x000000ffff3f7224 */ /* 0x000fe400078e001c */
[----:B------:R-:W-:Y:S02]  /*2c30*/  IMAD.MOV.U32 R62, RZ, RZ, R29 ;  /* 0x000000ffff3e7224 */ /* 0x000fe400078e001d */
[----:B------:R-:W-:-:S04]  /*2c40*/  IMAD.WIDE R82, R13, 0x2, R78 ;  /* 0x000000020d527825 */ /* 0x000fc800078e024e */
[----:B------:R-:W-:-:S04]  /*2c50*/  IMAD.WIDE R34, R13, 0x2, R68 ;  /* 0x000000020d227825 */ /* 0x000fc800078e0244 */
[----:B------:R-:W-:-:S04]  /*2c60*/  IMAD.WIDE R32, R13, 0x2, R60 ;  /* 0x000000020d207825 */ /* 0x000fc800078e023c */
[----:B------:R-:W-:-:S04]  /*2c70*/  IMAD.WIDE R30, R13, 0x2, R58 ;  /* 0x000000020d1e7825 */ /* 0x000fc800078e023a */
[----:B------:R-:W-:-:S04]  /*2c80*/  IMAD.WIDE R28, R13, 0x2, R56 ;  /* 0x000000020d1c7825 */ /* 0x000fc800078e0238 */
[----:B------:R-:W-:-:S04]  /*2c90*/  IMAD.WIDE R20, R13, 0x2, R48 ;  /* 0x000000020d147825 */ /* 0x000fc800078e0230 */
[----:B------:R-:W-:Y:S02]  /*2ca0*/  IMAD.MOV.U32 R79, RZ, RZ, R82 ;  /* 0x000000ffff4f7224 */ /* 0x000fe400078e0052 */
[----:B------:R-:W-:Y:S02]  /*2cb0*/  IMAD.MOV.U32 R78, RZ, RZ, R83 ;  /* 0x000000ffff4e7224 */ /* 0x000fe400078e0053 */
[----:B------:R-:W-:Y:S02]  /*2cc0*/  IMAD.MOV.U32 R69, RZ, RZ, R34 ;  /* 0x000000ffff457224 */ /* 0x000fe400078e0022 */
[----:B------:R-:W-:Y:S02]  /*2cd0*/  IMAD.MOV.U32 R68, RZ, RZ, R35 ;  /* 0x000000ffff447224 */ /* 0x000fe400078e0023 */
[----:B------:R-:W-:Y:S02]  /*2ce0*/  IMAD.MOV.U32 R61, RZ, RZ, R32 ;  /* 0x000000ffff3d7224 */ /* 0x000fe400078e0020 */
[----:B------:R-:W-:-:S02]  /*2cf0*/  IMAD.MOV.U32 R60, RZ, RZ, R33 ;  /* 0x000000ffff3c7224 */ /* 0x000fc400078e0021 */
[----:B------:R-:W-:Y:S02]  /*2d00*/  IMAD.MOV.U32 R59, RZ, RZ, R30 ;  /* 0x000000ffff3b7224 */ /* 0x000fe400078e001e */
[----:B------:R-:W-:Y:S02]  /*2d10*/  IMAD.MOV.U32 R58, RZ, RZ, R31 ;  /* 0x000000ffff3a7224 */ /* 0x000fe400078e001f */
[----:B------:R-:W-:-:S04]  /*2d20*/  IMAD.WIDE R54, R13, 0x2, R54 ;  /* 0x000000020d367825 */ /* 0x000fc800078e0236 */
[----:B------:R-:W-:Y:S02]  /*2d30*/  IMAD.MOV.U32 R57, RZ, RZ, R28 ;  /* 0x000000ffff397224 */ /* 0x000fe400078e001c */
[----:B------:R-:W-:Y:S02]  /*2d40*/  IMAD.MOV.U32 R56, RZ, RZ, R29 ;  /* 0x000000ffff387224 */ /* 0x000fe400078e001d */
[----:B------:R-:W-:-:S04]  /*2d50*/  IMAD.WIDE R52, R13, 0x2, R52 ;  /* 0x000000020d347825 */ /* 0x000fc800078e0234 */
[----:B------:R-:W-:-:S04]  /*2d60*/  IMAD.WIDE R50, R13, 0x2, R50 ;  /* 0x000000020d327825 */ /* 0x000fc800078e0232 */
[----:B------:R-:W-:-:S04]  /*2d70*/  IMAD.WIDE R70, R9, 0x2, R70 ;  /* 0x0000000209467825 */ /* 0x000fc800078e0246 */
[----:B------:R-:W-:Y:S02]  /*2d80*/  IMAD.MOV.U32 R49, RZ, RZ, R20 ;  /* 0x000000ffff317224 */ /* 0x000fe400078e0014 */
[----:B------:R-:W-:Y:S01]  /*2d90*/  IMAD.MOV.U32 R48, RZ, RZ, R21 ;  /* 0x000000ffff307224 */ /* 0x000fe200078e0015 */
[----:B------:R-:W-:Y:S06]  /*2da0*/  @P0 BRA `(.L_x_1) ;  /* 0xffffffec00600947 */ /* 0x000fec000383ffff */
[----:B------:R-:W-:Y:S02]  /*2db0*/  F2FP.BF16.F32.PACK_AB R38, R39, R38 ;  /* 0x000000262726723e */ /* 0x000fe400000010ff */
[----:B------:R-:W-:-:S07]  /*2dc0*/  F2FP.BF16.F32.PACK_AB R36, R37, R36 ;  /* 0x000000242524723e */ /* 0x000fce00000010ff */
.L_x_0:
[----:B------:R-:W0:Y:S01]  /*2dd0*/  S2R R10, SR_TID.X ;  /* 0x00000000000a7919 */ /* 0x000e220000002100 */
[----:B------:R-:W-:Y:S01]  /*2de0*/  LOP3.LUT R2, R2, 0x180, RZ, 0xc0, !PT ;  /* 0x0000018002027812 */ /* 0x000fe200078ec0ff */
[----:B------:R-:W-:Y:S01]  /*2df0*/  ULDC.64 UR8, c[0x0][0x228] ;  /* 0x00008a0000087ab9 */ /* 0x000fe20000000a00 */
[----:B------:R-:W-:Y:S02]  /*2e00*/  PRMT R12, R36, 0x7632, R12 ;  /* 0x00007632240c7816 */ /* 0x000fe4000000000c */
[----:B------:R-:W-:Y:S01]  /*2e10*/  PRMT R13, R38, 0x7632, R13 ;  /* 0x00007632260d7816 */ /* 0x000fe2000000000d */
[----:B------:R-:W-:Y:S01]  /*2e20*/  BAR.SYNC.DEFER_BLOCKING 0x0 ;  /* 0x0000000000007b1d */ /* 0x000fe20000010000 */
[----:B------:R-:W-:-:S05]  /*2e30*/  ISETP.GE.AND P0, PT, R0, UR8, PT ;  /* 0x0000000800007c0c */ /* 0x000fca000bf06270 */
[----:B------:R-:W-:Y:S01]  /*2e40*/  ULDC UR8, c[0x0][0x248] ;  /* 0x0000920000087ab9 */ /* 0x000fe20000000800 */
[--C-:B0-----:R-:W-:Y:S01]  /*2e50*/  LOP3.LUT R3, R3, 0x1c, R10.reuse, 0xf8, !PT ;  /* 0x0000001c03037812 */ /* 0x101fe200078ef80a */
[----:B------:R-:W-:Y:S01]  /*2e60*/  IMAD.SHL.U32 R5, R10, 0x4, RZ ;  /* 0x000000040a057824 */ /* 0x000fe200078e00ff */
[--C-:B------:R-:W-:Y:S02]  /*2e70*/  SHF.R.U32.HI R6, RZ, 0x4, R10.reuse ;  /* 0x00000004ff067819 */ /* 0x100fe4000001160a */
[----:B------:R-:W-:Y:S02]  /*2e80*/  SHF.R.U32.HI R11, RZ, 0x4, R10 ;  /* 0x00000004ff0b7819 */ /* 0x000fe4000001160a */
[----:B------:R-:W-:Y:S02]  /*2e90*/  LOP3.LUT R3, R3, 0x2, R6, 0xf8, !PT ;  /* 0x0000000203037812 */ /* 0x000fe400078ef806 */
[----:B------:R-:W-:Y:S02]  /*2ea0*/  LOP3.LUT R2, R2, 0x7c, R5, 0xf8, !PT ;  /* 0x0000007c02027812 */ /* 0x000fe400078ef805 */
[C---:B------:R-:W-:Y:S01]  /*2eb0*/  LOP3.LUT R5, R3.reuse, 0x40, RZ, 0x3c, !PT ;  /* 0x0000004003057812 */ /* 0x040fe200078e3cff */
[----:B------:R-:W-:Y:S01]  /*2ec0*/  STS.U16 [R3+UR4], R36 ;  /* 0x0000002403007988 */ /* 0x000fe20008000404 */
[----:B------:R-:W-:-:S02]  /*2ed0*/  LOP3.LUT R6, R3, 0x20, RZ, 0x3c, !PT ;  /* 0x0000002003067812 */ /* 0x000fc400078e3cff */
[----:B------:R-:W-:Y:S01]  /*2ee0*/  LOP3.LUT R7, R3, 0x60, RZ, 0x3c, !PT ;  /* 0x0000006003077812 */ /* 0x000fe200078e3cff */
[----:B------:R0:W-:Y:S01]  /*2ef0*/  STS.U16 [R5+UR4+0x100], R12 ;  /* 0x0001000c05007988 */ /* 0x0001e20008000404 */
[----:B------:R-:W-:Y:S02]  /*2f00*/  LOP3.LUT R8, R2, 0x60, R10, 0x78, !PT ;  /* 0x0000006002087812 */ /* 0x000fe400078e780a */
[----:B------:R-:W-:Y:S01]  /*2f10*/  SGXT.U32 R11, R11, 0x3 ;  /* 0x000000030b0b781a */ /* 0x000fe20000000000 */
[----:B------:R1:W-:Y:S04]  /*2f20*/  STS.U16 [R6+UR4+0x80], R38 ;  /* 0x0000802606007988 */ /* 0x0003e80008000404 */
[----:B------:R-:W-:Y:S01]  /*2f30*/  STS.U16 [R7+UR4+0x180], R13 ;  /* 0x0001800d07007988 */ /* 0x000fe20008000404 */
[----:B------:R-:W-:Y:S06]  /*2f40*/  BAR.SYNC.DEFER_BLOCKING 0x0 ;  /* 0x0000000000007b1d */ /* 0x000fec0000010000 */
[----:B------:R-:W2:Y:S01]  /*2f50*/  LDS R9, [R8+UR4] ;  /* 0x0000000408097984 */ /* 0x000ea20008000800 */
[----:B------:R-:W-:-:S02]  /*2f60*/  ULDC UR4, c[0x0][0x244] ;  /* 0x0000910000047ab9 */ /* 0x000fc40000000800 */
[----:B------:R-:W-:Y:S01]  /*2f70*/  IMAD R2, R0, UR4, RZ ;  /* 0x0000000400027c24 */ /* 0x000fe2000f8e02ff */
[C---:B------:R-:W-:Y:S01]  /*2f80*/  LOP3.LUT R0, R4.reuse, R11, RZ, 0xfc, !PT ;  /* 0x0000000b04007212 */ /* 0x040fe200078efcff */
[----:B------:R-:W-:Y:S01]  /*2f90*/  ULDC.64 UR4, c[0x0][0x220] ;  /* 0x0000880000047ab9 */ /* 0x000fe20000000a00 */
[----:B------:R-:W-:Y:S02]  /*2fa0*/  LOP3.LUT R4, R4, 0x8, R11, 0xfe, !PT ;  /* 0x0000000804047812 */ /* 0x000fe400078efe0b */
[----:B0-----:R-:W-:Y:S01]  /*2fb0*/  LEA R5, P2, R2, UR4, 0x1 ;  /* 0x0000000402057c11 */ /* 0x001fe2000f8408ff */
[C---:B------:R-:W-:Y:S01]  /*2fc0*/  IMAD R3, R0.reuse, UR8, RZ ;  /* 0x0000000800037c24 */ /* 0x040fe2000f8e02ff */
[----:B------:R-:W-:Y:S01]  /*2fd0*/  ISETP.LT.AND P1, PT, R0, UR9, !P0 ;  /* 0x0000000900007c0c */ /* 0x000fe2000c721270 */
[C---:B------:R-:W-:Y:S01]  /*2fe0*/  IMAD R0, R4.reuse, UR8, RZ ;  /* 0x0000000804007c24 */ /* 0x040fe2000f8e02ff */
[----:B------:R-:W-:Y:S02]  /*2ff0*/  ISETP.LT.AND P0, PT, R4, UR9, !P0 ;  /* 0x0000000904007c0c */ /* 0x000fe4000c701270 */
[----:B-1----:R-:W-:-:S02]  /*3000*/  LEA.HI.X.SX32 R6, R2, UR5, 0x1, P2 ;  /* 0x0000000502067c11 */ /* 0x002fc400090f0eff */
[CC--:B------:R-:W-:Y:S02]  /*3010*/  LEA R2, P2, R3.reuse, R5.reuse, 0x1 ;  /* 0x0000000503027211 */ /* 0x0c0fe400078408ff */
[C---:B------:R-:W-:Y:S02]  /*3020*/  LEA R4, P3, R0.reuse, R5, 0x1 ;  /* 0x0000000500047211 */ /* 0x040fe400078608ff */
[-C--:B------:R-:W-:Y:S02]  /*3030*/  LEA.HI.X.SX32 R3, R3, R6.reuse, 0x1, P2 ;  /* 0x0000000603037211 */ /* 0x080fe400010f0eff */
[----:B------:R-:W-:-:S03]  /*3040*/  LEA.HI.X.SX32 R5, R0, R6, 0x1, P3 ;  /* 0x0000000600057211 */ /* 0x000fc600018f0eff */
[----:B--2---:R0:W-:Y:S01]  /*3050*/  @P1 STG.E.U16 desc[UR6][R2.64], R9 ;  /* 0x0000000902001986 */ /* 0x0041e2000c101506 */
[----:B------:R-:W-:Y:S05]  /*3060*/  @!P0 EXIT ;  /* 0x000000000000894d */ /* 0x000fea0003800000 */
[----:B0-----:R-:W-:-:S05]  /*3070*/  PRMT R2, R9, 0x7632, R2 ;  /* 0x0000763209027816 */ /* 0x001fca0000000002 */
[----:B------:R-:W-:Y:S01]  /*3080*/  STG.E.U16 desc[UR6][R4.64], R2 ;  /* 0x0000000204007986 */ /* 0x000fe2000c101506 */
[----:B------:R-:W-:Y:S05]  /*3090*/  EXIT ;  /* 0x000000000000794d */ /* 0x000fea0003800000 */
.L_x_2:
[----:B------:R-:W-:-:S00]  /*30a0*/  BRA `(.L_x_2) ;  /* 0xfffffffc00fc7947 */ /* 0x000fc0000383ffff */
[----:B------:R-:W-:-:S00]  /*30b0*/  NOP ;  /* 0x0000000000007918 */ /* 0x000fc00000000000 */
        /* <DEDUP_REMOVED lines=12> */
.L_x_3:


//--------------------- .nv.shared.matmul_kernel  --------------------------
	.section	.nv.shared.matmul_kernel,"aw",@nobits
	.sectionflags	@""
	.align	16
	.zero		1024


//--------------------- .nv.shared.reserved.0     --------------------------
	.section	.nv.shared.reserved.0,"aw",@nobits
	.weak		__nv_reservedSMEM_offset_0_alias
	.size		__nv_reservedSMEM_offset_0_alias, 0, 0
	.other		__nv_reservedSMEM_offset_0_alias,@"STO_CUDA_RESERVED_SHARED STV_DEFAULT"
__nv_reservedSMEM_offset_0_alias:
	.zero		0


//--------------------- .nv.constant0.matmul_kernel --------------------------
	.section	.nv.constant0.matmul_kernel,"a",@progbits
	.sectionflags	@""
	.align	4
.nv.constant0.matmul_kernel:
	.zero		608


//--------------------- SYMBOLS --------------------------

	.type		.nv.reservedSmem.offset0,@object
	.size		.nv.reservedSmem.offset0,0x4
